//
// Generated by NVIDIA NVVM Compiler
//
// Compiler Build ID: CL-36424714
// Cuda compilation tools, release 13.0, V13.0.88
// Based on NVVM 20.0.0
//

.version 9.0
.target sm_100
.address_size 64

	// .globl	_Z7gemm_v3IfLm32ELm32ELm32EEvmmmT_PKS0_mS2_mS0_PS0_m
// _ZZ7gemm_v3IfLm32ELm32ELm32EEvmmmT_PKS0_mS2_mS0_PS0_mE21A_shared_memory_block has been demoted
// _ZZ7gemm_v3IfLm32ELm32ELm32EEvmmmT_PKS0_mS2_mS0_PS0_mE21B_shared_memory_block has been demoted
// _ZZ7gemm_v3IdLm32ELm32ELm32EEvmmmT_PKS0_mS2_mS0_PS0_mE21A_shared_memory_block has been demoted
// _ZZ7gemm_v3IdLm32ELm32ELm32EEvmmmT_PKS0_mS2_mS0_PS0_mE21B_shared_memory_block has been demoted

.visible .entry _Z7gemm_v3IfLm32ELm32ELm32EEvmmmT_PKS0_mS2_mS0_PS0_m(
	.param .u64 _Z7gemm_v3IfLm32ELm32ELm32EEvmmmT_PKS0_mS2_mS0_PS0_m_param_0,
	.param .u64 _Z7gemm_v3IfLm32ELm32ELm32EEvmmmT_PKS0_mS2_mS0_PS0_m_param_1,
	.param .u64 _Z7gemm_v3IfLm32ELm32ELm32EEvmmmT_PKS0_mS2_mS0_PS0_m_param_2,
	.param .f32 _Z7gemm_v3IfLm32ELm32ELm32EEvmmmT_PKS0_mS2_mS0_PS0_m_param_3,
	.param .u64 .ptr .align 1 _Z7gemm_v3IfLm32ELm32ELm32EEvmmmT_PKS0_mS2_mS0_PS0_m_param_4,
	.param .u64 _Z7gemm_v3IfLm32ELm32ELm32EEvmmmT_PKS0_mS2_mS0_PS0_m_param_5,
	.param .u64 .ptr .align 1 _Z7gemm_v3IfLm32ELm32ELm32EEvmmmT_PKS0_mS2_mS0_PS0_m_param_6,
	.param .u64 _Z7gemm_v3IfLm32ELm32ELm32EEvmmmT_PKS0_mS2_mS0_PS0_m_param_7,
	.param .f32 _Z7gemm_v3IfLm32ELm32ELm32EEvmmmT_PKS0_mS2_mS0_PS0_m_param_8,
	.param .u64 .ptr .align 1 _Z7gemm_v3IfLm32ELm32ELm32EEvmmmT_PKS0_mS2_mS0_PS0_m_param_9,
	.param .u64 _Z7gemm_v3IfLm32ELm32ELm32EEvmmmT_PKS0_mS2_mS0_PS0_m_param_10
)
{
	.reg .pred 	%p<12>;
	.reg .b32 	%r<26>;
	.reg .b32 	%f<146>;
	.reg .b64 	%rd<92>;
	// demoted variable
	.shared .align 4 .b8 _ZZ7gemm_v3IfLm32ELm32ELm32EEvmmmT_PKS0_mS2_mS0_PS0_mE21A_shared_memory_block[4096];
	// demoted variable
	.shared .align 4 .b8 _ZZ7gemm_v3IfLm32ELm32ELm32EEvmmmT_PKS0_mS2_mS0_PS0_mE21B_shared_memory_block[4096];
	ld.param.u64 	%rd24, [_Z7gemm_v3IfLm32ELm32ELm32EEvmmmT_PKS0_mS2_mS0_PS0_m_param_0];
	ld.param.u64 	%rd25, [_Z7gemm_v3IfLm32ELm32ELm32EEvmmmT_PKS0_mS2_mS0_PS0_m_param_1];
	ld.param.u64 	%rd26, [_Z7gemm_v3IfLm32ELm32ELm32EEvmmmT_PKS0_mS2_mS0_PS0_m_param_2];
	ld.param.f32 	%f7, [_Z7gemm_v3IfLm32ELm32ELm32EEvmmmT_PKS0_mS2_mS0_PS0_m_param_3];
	ld.param.u64 	%rd27, [_Z7gemm_v3IfLm32ELm32ELm32EEvmmmT_PKS0_mS2_mS0_PS0_m_param_4];
	ld.param.u64 	%rd30, [_Z7gemm_v3IfLm32ELm32ELm32EEvmmmT_PKS0_mS2_mS0_PS0_m_param_7];
	ld.param.f32 	%f8, [_Z7gemm_v3IfLm32ELm32ELm32EEvmmmT_PKS0_mS2_mS0_PS0_m_param_8];
	mov.u32 	%r1, %tid.y;
	mov.u32 	%r10, %ntid.x;
	mul.lo.s32 	%r2, %r1, %r10;
	mov.u32 	%r3, %tid.x;
	mov.u32 	%r11, %ntid.y;
	mov.u32 	%r4, %ctaid.y;
	mad.lo.s32 	%r12, %r11, %r4, %r1;
	cvt.u64.u32 	%rd1, %r12;
	mov.u32 	%r5, %ctaid.x;
	mad.lo.s32 	%r13, %r10, %r5, %r3;
	cvt.u64.u32 	%rd2, %r13;
	add.s64 	%rd3, %rd26, 31;
	setp.lt.u64 	%p1, %rd3, 32;
	mov.f32 	%f145, 0f00000000;
	@%p1 bra 	$L__BB0_8;
	ld.param.u64 	%rd83, [_Z7gemm_v3IfLm32ELm32ELm32EEvmmmT_PKS0_mS2_mS0_PS0_m_param_6];
	ld.param.u64 	%rd82, [_Z7gemm_v3IfLm32ELm32ELm32EEvmmmT_PKS0_mS2_mS0_PS0_m_param_5];
	add.s32 	%r14, %r2, %r3;
	cvt.u64.u32 	%rd34, %r14;
	shr.u64 	%rd88, %rd34, 5;
	and.b64  	%rd86, %rd34, 31;
	shl.b32 	%r15, %r4, 5;
	cvt.u64.u32 	%rd35, %r15;
	add.s64 	%rd6, %rd88, %rd35;
	cvt.u32.u64 	%r16, %rd88;
	shl.b32 	%r17, %r16, 7;
	mov.u32 	%r18, _ZZ7gemm_v3IfLm32ELm32ELm32EEvmmmT_PKS0_mS2_mS0_PS0_mE21A_shared_memory_block;
	add.s32 	%r19, %r18, %r17;
	cvt.u32.u64 	%r20, %rd86;
	shl.b32 	%r21, %r20, 2;
	add.s32 	%r6, %r19, %r21;
	mul.wide.u32 	%rd36, %r5, 32;
	or.b64  	%rd7, %rd86, %rd36;
	mov.u32 	%r22, _ZZ7gemm_v3IfLm32ELm32ELm32EEvmmmT_PKS0_mS2_mS0_PS0_mE21B_shared_memory_block;
	add.s32 	%r23, %r22, %r17;
	add.s32 	%r7, %r23, %r21;
	shl.b32 	%r24, %r1, 7;
	add.s32 	%r8, %r18, %r24;
	shl.b32 	%r25, %r3, 2;
	add.s32 	%r9, %r22, %r25;
	mad.lo.s64 	%rd37, %rd30, %rd88, %rd36;
	add.s64 	%rd38, %rd37, %rd86;
	shl.b64 	%rd39, %rd38, 2;
	cvta.to.global.u64 	%rd40, %rd83;
	add.s64 	%rd89, %rd40, %rd39;
	shl.b64 	%rd9, %rd30, 7;
	mul.lo.s64 	%rd41, %rd82, %rd6;
	shl.b64 	%rd42, %rd41, 2;
	mul.wide.u32 	%rd43, %r14, 4;
	and.b64  	%rd44, %rd43, 124;
	add.s64 	%rd45, %rd42, %rd44;
	cvta.to.global.u64 	%rd46, %rd27;
	add.s64 	%rd87, %rd46, %rd45;
	shr.u64 	%rd90, %rd3, 5;
	mov.b64 	%rd91, 0;
$L__BB0_2:
	setp.ge.u64 	%p2, %rd6, %rd24;
	setp.ge.u64 	%p3, %rd86, %rd26;
	mov.f32 	%f143, 0f00000000;
	or.pred  	%p4, %p2, %p3;
	@%p4 bra 	$L__BB0_4;
	ld.global.f32 	%f143, [%rd87];
$L__BB0_4:
	setp.ge.u64 	%p5, %rd7, %rd25;
	st.shared.f32 	[%r6], %f143;
	setp.ge.u64 	%p6, %rd88, %rd26;
	mov.f32 	%f144, 0f00000000;
	or.pred  	%p7, %p6, %p5;
	@%p7 bra 	$L__BB0_6;
	ld.global.f32 	%f144, [%rd89];
$L__BB0_6:
	st.shared.f32 	[%r7], %f144;
	bar.sync 	0;
	ld.shared.f32 	%f12, [%r8];
	ld.shared.f32 	%f13, [%r9];
	cvt.rn.f32.u64 	%f14, %rd91;
	fma.rn.f32 	%f15, %f12, %f13, %f14;
	cvt.rzi.u64.f32 	%rd47, %f15;
	ld.shared.f32 	%f16, [%r8+4];
	ld.shared.f32 	%f17, [%r9+128];
	cvt.rn.f32.u64 	%f18, %rd47;
	fma.rn.f32 	%f19, %f16, %f17, %f18;
	cvt.rzi.u64.f32 	%rd48, %f19;
	ld.shared.f32 	%f20, [%r8+8];
	ld.shared.f32 	%f21, [%r9+256];
	cvt.rn.f32.u64 	%f22, %rd48;
	fma.rn.f32 	%f23, %f20, %f21, %f22;
	cvt.rzi.u64.f32 	%rd49, %f23;
	ld.shared.f32 	%f24, [%r8+12];
	ld.shared.f32 	%f25, [%r9+384];
	cvt.rn.f32.u64 	%f26, %rd49;
	fma.rn.f32 	%f27, %f24, %f25, %f26;
	cvt.rzi.u64.f32 	%rd50, %f27;
	ld.shared.f32 	%f28, [%r8+16];
	ld.shared.f32 	%f29, [%r9+512];
	cvt.rn.f32.u64 	%f30, %rd50;
	fma.rn.f32 	%f31, %f28, %f29, %f30;
	cvt.rzi.u64.f32 	%rd51, %f31;
	ld.shared.f32 	%f32, [%r8+20];
	ld.shared.f32 	%f33, [%r9+640];
	cvt.rn.f32.u64 	%f34, %rd51;
	fma.rn.f32 	%f35, %f32, %f33, %f34;
	cvt.rzi.u64.f32 	%rd52, %f35;
	ld.shared.f32 	%f36, [%r8+24];
	ld.shared.f32 	%f37, [%r9+768];
	cvt.rn.f32.u64 	%f38, %rd52;
	fma.rn.f32 	%f39, %f36, %f37, %f38;
	cvt.rzi.u64.f32 	%rd53, %f39;
	ld.shared.f32 	%f40, [%r8+28];
	ld.shared.f32 	%f41, [%r9+896];
	cvt.rn.f32.u64 	%f42, %rd53;
	fma.rn.f32 	%f43, %f40, %f41, %f42;
	cvt.rzi.u64.f32 	%rd54, %f43;
	ld.shared.f32 	%f44, [%r8+32];
	ld.shared.f32 	%f45, [%r9+1024];
	cvt.rn.f32.u64 	%f46, %rd54;
	fma.rn.f32 	%f47, %f44, %f45, %f46;
	cvt.rzi.u64.f32 	%rd55, %f47;
	ld.shared.f32 	%f48, [%r8+36];
	ld.shared.f32 	%f49, [%r9+1152];
	cvt.rn.f32.u64 	%f50, %rd55;
	fma.rn.f32 	%f51, %f48, %f49, %f50;
	cvt.rzi.u64.f32 	%rd56, %f51;
	ld.shared.f32 	%f52, [%r8+40];
	ld.shared.f32 	%f53, [%r9+1280];
	cvt.rn.f32.u64 	%f54, %rd56;
	fma.rn.f32 	%f55, %f52, %f53, %f54;
	cvt.rzi.u64.f32 	%rd57, %f55;
	ld.shared.f32 	%f56, [%r8+44];
	ld.shared.f32 	%f57, [%r9+1408];
	cvt.rn.f32.u64 	%f58, %rd57;
	fma.rn.f32 	%f59, %f56, %f57, %f58;
	cvt.rzi.u64.f32 	%rd58, %f59;
	ld.shared.f32 	%f60, [%r8+48];
	ld.shared.f32 	%f61, [%r9+1536];
	cvt.rn.f32.u64 	%f62, %rd58;
	fma.rn.f32 	%f63, %f60, %f61, %f62;
	cvt.rzi.u64.f32 	%rd59, %f63;
	ld.shared.f32 	%f64, [%r8+52];
	ld.shared.f32 	%f65, [%r9+1664];
	cvt.rn.f32.u64 	%f66, %rd59;
	fma.rn.f32 	%f67, %f64, %f65, %f66;
	cvt.rzi.u64.f32 	%rd60, %f67;
	ld.shared.f32 	%f68, [%r8+56];
	ld.shared.f32 	%f69, [%r9+1792];
	cvt.rn.f32.u64 	%f70, %rd60;
	fma.rn.f32 	%f71, %f68, %f69, %f70;
	cvt.rzi.u64.f32 	%rd61, %f71;
	ld.shared.f32 	%f72, [%r8+60];
	ld.shared.f32 	%f73, [%r9+1920];
	cvt.rn.f32.u64 	%f74, %rd61;
	fma.rn.f32 	%f75, %f72, %f73, %f74;
	cvt.rzi.u64.f32 	%rd62, %f75;
	ld.shared.f32 	%f76, [%r8+64];
	ld.shared.f32 	%f77, [%r9+2048];
	cvt.rn.f32.u64 	%f78, %rd62;
	fma.rn.f32 	%f79, %f76, %f77, %f78;
	cvt.rzi.u64.f32 	%rd63, %f79;
	ld.shared.f32 	%f80, [%r8+68];
	ld.shared.f32 	%f81, [%r9+2176];
	cvt.rn.f32.u64 	%f82, %rd63;
	fma.rn.f32 	%f83, %f80, %f81, %f82;
	cvt.rzi.u64.f32 	%rd64, %f83;
	ld.shared.f32 	%f84, [%r8+72];
	ld.shared.f32 	%f85, [%r9+2304];
	cvt.rn.f32.u64 	%f86, %rd64;
	fma.rn.f32 	%f87, %f84, %f85, %f86;
	cvt.rzi.u64.f32 	%rd65, %f87;
	ld.shared.f32 	%f88, [%r8+76];
	ld.shared.f32 	%f89, [%r9+2432];
	cvt.rn.f32.u64 	%f90, %rd65;
	fma.rn.f32 	%f91, %f88, %f89, %f90;
	cvt.rzi.u64.f32 	%rd66, %f91;
	ld.shared.f32 	%f92, [%r8+80];
	ld.shared.f32 	%f93, [%r9+2560];
	cvt.rn.f32.u64 	%f94, %rd66;
	fma.rn.f32 	%f95, %f92, %f93, %f94;
	cvt.rzi.u64.f32 	%rd67, %f95;
	ld.shared.f32 	%f96, [%r8+84];
	ld.shared.f32 	%f97, [%r9+2688];
	cvt.rn.f32.u64 	%f98, %rd67;
	fma.rn.f32 	%f99, %f96, %f97, %f98;
	cvt.rzi.u64.f32 	%rd68, %f99;
	ld.shared.f32 	%f100, [%r8+88];
	ld.shared.f32 	%f101, [%r9+2816];
	cvt.rn.f32.u64 	%f102, %rd68;
	fma.rn.f32 	%f103, %f100, %f101, %f102;
	cvt.rzi.u64.f32 	%rd69, %f103;
	ld.shared.f32 	%f104, [%r8+92];
	ld.shared.f32 	%f105, [%r9+2944];
	cvt.rn.f32.u64 	%f106, %rd69;
	fma.rn.f32 	%f107, %f104, %f105, %f106;
	cvt.rzi.u64.f32 	%rd70, %f107;
	ld.shared.f32 	%f108, [%r8+96];
	ld.shared.f32 	%f109, [%r9+3072];
	cvt.rn.f32.u64 	%f110, %rd70;
	fma.rn.f32 	%f111, %f108, %f109, %f110;
	cvt.rzi.u64.f32 	%rd71, %f111;
	ld.shared.f32 	%f112, [%r8+100];
	ld.shared.f32 	%f113, [%r9+3200];
	cvt.rn.f32.u64 	%f114, %rd71;
	fma.rn.f32 	%f115, %f112, %f113, %f114;
	cvt.rzi.u64.f32 	%rd72, %f115;
	ld.shared.f32 	%f116, [%r8+104];
	ld.shared.f32 	%f117, [%r9+3328];
	cvt.rn.f32.u64 	%f118, %rd72;
	fma.rn.f32 	%f119, %f116, %f117, %f118;
	cvt.rzi.u64.f32 	%rd73, %f119;
	ld.shared.f32 	%f120, [%r8+108];
	ld.shared.f32 	%f121, [%r9+3456];
	cvt.rn.f32.u64 	%f122, %rd73;
	fma.rn.f32 	%f123, %f120, %f121, %f122;
	cvt.rzi.u64.f32 	%rd74, %f123;
	ld.shared.f32 	%f124, [%r8+112];
	ld.shared.f32 	%f125, [%r9+3584];
	cvt.rn.f32.u64 	%f126, %rd74;
	fma.rn.f32 	%f127, %f124, %f125, %f126;
	cvt.rzi.u64.f32 	%rd75, %f127;
	ld.shared.f32 	%f128, [%r8+116];
	ld.shared.f32 	%f129, [%r9+3712];
	cvt.rn.f32.u64 	%f130, %rd75;
	fma.rn.f32 	%f131, %f128, %f129, %f130;
	cvt.rzi.u64.f32 	%rd76, %f131;
	ld.shared.f32 	%f132, [%r8+120];
	ld.shared.f32 	%f133, [%r9+3840];
	cvt.rn.f32.u64 	%f134, %rd76;
	fma.rn.f32 	%f135, %f132, %f133, %f134;
	cvt.rzi.u64.f32 	%rd77, %f135;
	ld.shared.f32 	%f136, [%r8+124];
	ld.shared.f32 	%f137, [%r9+3968];
	cvt.rn.f32.u64 	%f138, %rd77;
	fma.rn.f32 	%f139, %f136, %f137, %f138;
	cvt.rzi.u64.f32 	%rd91, %f139;
	bar.sync 	0;
	add.s64 	%rd90, %rd90, -1;
	add.s64 	%rd89, %rd89, %rd9;
	add.s64 	%rd88, %rd88, 32;
	add.s64 	%rd87, %rd87, 128;
	add.s64 	%rd86, %rd86, 32;
	setp.ne.s64 	%p8, %rd90, 0;
	@%p8 bra 	$L__BB0_2;
	cvt.rn.f32.u64 	%f145, %rd91;
$L__BB0_8:
	setp.le.u64 	%p9, %rd24, %rd1;
	setp.le.u64 	%p10, %rd25, %rd2;
	or.pred  	%p11, %p9, %p10;
	@%p11 bra 	$L__BB0_10;
	ld.param.u64 	%rd85, [_Z7gemm_v3IfLm32ELm32ELm32EEvmmmT_PKS0_mS2_mS0_PS0_m_param_10];
	ld.param.u64 	%rd84, [_Z7gemm_v3IfLm32ELm32ELm32EEvmmmT_PKS0_mS2_mS0_PS0_m_param_9];
	mad.lo.s64 	%rd78, %rd85, %rd1, %rd2;
	cvta.to.global.u64 	%rd79, %rd84;
	shl.b64 	%rd80, %rd78, 2;
	add.s64 	%rd81, %rd79, %rd80;
	ld.global.f32 	%f140, [%rd81];
	mul.f32 	%f141, %f8, %f140;
	fma.rn.f32 	%f142, %f7, %f145, %f141;
	st.global.f32 	[%rd81], %f142;
$L__BB0_10:
	ret;

}
	// .globl	_Z7gemm_v3IdLm32ELm32ELm32EEvmmmT_PKS0_mS2_mS0_PS0_m
.visible .entry _Z7gemm_v3IdLm32ELm32ELm32EEvmmmT_PKS0_mS2_mS0_PS0_m(
	.param .u64 _Z7gemm_v3IdLm32ELm32ELm32EEvmmmT_PKS0_mS2_mS0_PS0_m_param_0,
	.param .u64 _Z7gemm_v3IdLm32ELm32ELm32EEvmmmT_PKS0_mS2_mS0_PS0_m_param_1,
	.param .u64 _Z7gemm_v3IdLm32ELm32ELm32EEvmmmT_PKS0_mS2_mS0_PS0_m_param_2,
	.param .f64 _Z7gemm_v3IdLm32ELm32ELm32EEvmmmT_PKS0_mS2_mS0_PS0_m_param_3,
	.param .u64 .ptr .align 1 _Z7gemm_v3IdLm32ELm32ELm32EEvmmmT_PKS0_mS2_mS0_PS0_m_param_4,
	.param .u64 _Z7gemm_v3IdLm32ELm32ELm32EEvmmmT_PKS0_mS2_mS0_PS0_m_param_5,
	.param .u64 .ptr .align 1 _Z7gemm_v3IdLm32ELm32ELm32EEvmmmT_PKS0_mS2_mS0_PS0_m_param_6,
	.param .u64 _Z7gemm_v3IdLm32ELm32ELm32EEvmmmT_PKS0_mS2_mS0_PS0_m_param_7,
	.param .f64 _Z7gemm_v3IdLm32ELm32ELm32EEvmmmT_PKS0_mS2_mS0_PS0_m_param_8,
	.param .u64 .ptr .align 1 _Z7gemm_v3IdLm32ELm32ELm32EEvmmmT_PKS0_mS2_mS0_PS0_m_param_9,
	.param .u64 _Z7gemm_v3IdLm32ELm32ELm32EEvmmmT_PKS0_mS2_mS0_PS0_m_param_10
)
{
	.reg .pred 	%p<12>;
	.reg .b32 	%r<26>;
	.reg .b64 	%rd<88>;
	.reg .b64 	%fd<147>;
	// demoted variable
	.shared .align 8 .b8 _ZZ7gemm_v3IdLm32ELm32ELm32EEvmmmT_PKS0_mS2_mS0_PS0_mE21A_shared_memory_block[8192];
	// demoted variable
	.shared .align 8 .b8 _ZZ7gemm_v3IdLm32ELm32ELm32EEvmmmT_PKS0_mS2_mS0_PS0_mE21B_shared_memory_block[8192];
	ld.param.u64 	%rd24, [_Z7gemm_v3IdLm32ELm32ELm32EEvmmmT_PKS0_mS2_mS0_PS0_m_param_0];
	ld.param.u64 	%rd25, [_Z7gemm_v3IdLm32ELm32ELm32EEvmmmT_PKS0_mS2_mS0_PS0_m_param_1];
	ld.param.u64 	%rd26, [_Z7gemm_v3IdLm32ELm32ELm32EEvmmmT_PKS0_mS2_mS0_PS0_m_param_2];
	ld.param.u64 	%rd27, [_Z7gemm_v3IdLm32ELm32ELm32EEvmmmT_PKS0_mS2_mS0_PS0_m_param_4];
	ld.param.u64 	%rd28, [_Z7gemm_v3IdLm32ELm32ELm32EEvmmmT_PKS0_mS2_mS0_PS0_m_param_5];
	ld.param.u64 	%rd29, [_Z7gemm_v3IdLm32ELm32ELm32EEvmmmT_PKS0_mS2_mS0_PS0_m_param_6];
	ld.param.u64 	%rd30, [_Z7gemm_v3IdLm32ELm32ELm32EEvmmmT_PKS0_mS2_mS0_PS0_m_param_7];
	ld.param.f64 	%fd8, [_Z7gemm_v3IdLm32ELm32ELm32EEvmmmT_PKS0_mS2_mS0_PS0_m_param_8];
	ld.param.u64 	%rd31, [_Z7gemm_v3IdLm32ELm32ELm32EEvmmmT_PKS0_mS2_mS0_PS0_m_param_9];
	ld.param.u64 	%rd32, [_Z7gemm_v3IdLm32ELm32ELm32EEvmmmT_PKS0_mS2_mS0_PS0_m_param_10];
	mov.u32 	%r1, %tid.y;
	mov.u32 	%r10, %ntid.x;
	mul.lo.s32 	%r2, %r1, %r10;
	mov.u32 	%r3, %tid.x;
	mov.u32 	%r11, %ntid.y;
	mov.u32 	%r4, %ctaid.y;
	mad.lo.s32 	%r12, %r11, %r4, %r1;
	cvt.u64.u32 	%rd1, %r12;
	mov.u32 	%r5, %ctaid.x;
	mad.lo.s32 	%r13, %r10, %r5, %r3;
	cvt.u64.u32 	%rd2, %r13;
	add.s64 	%rd3, %rd26, 31;
	setp.lt.u64 	%p1, %rd3, 32;
	mov.f64 	%fd146, 0d0000000000000000;
	@%p1 bra 	$L__BB1_8;
	add.s32 	%r14, %r2, %r3;
	cvt.u64.u32 	%rd34, %r14;
	shr.u64 	%rd84, %rd34, 5;
	and.b64  	%rd82, %rd34, 31;
	shl.b32 	%r15, %r4, 5;
	cvt.u64.u32 	%rd35, %r15;
	add.s64 	%rd6, %rd84, %rd35;
	cvt.u32.u64 	%r16, %rd84;
	shl.b32 	%r17, %r16, 8;
	mov.u32 	%r18, _ZZ7gemm_v3IdLm32ELm32ELm32EEvmmmT_PKS0_mS2_mS0_PS0_mE21A_shared_memory_block;
	add.s32 	%r19, %r18, %r17;
	cvt.u32.u64 	%r20, %rd82;
	shl.b32 	%r21, %r20, 3;
	add.s32 	%r6, %r19, %r21;
	mul.wide.u32 	%rd36, %r5, 32;
	or.b64  	%rd7, %rd82, %rd36;
	mov.u32 	%r22, _ZZ7gemm_v3IdLm32ELm32ELm32EEvmmmT_PKS0_mS2_mS0_PS0_mE21B_shared_memory_block;
	add.s32 	%r23, %r22, %r17;
	add.s32 	%r7, %r23, %r21;
	shl.b32 	%r24, %r1, 8;
	add.s32 	%r8, %r18, %r24;
	shl.b32 	%r25, %r3, 3;
	add.s32 	%r9, %r22, %r25;
	mad.lo.s64 	%rd37, %rd30, %rd84, %rd36;
	add.s64 	%rd38, %rd37, %rd82;
	shl.b64 	%rd39, %rd38, 3;
	cvta.to.global.u64 	%rd40, %rd29;
	add.s64 	%rd85, %rd40, %rd39;
	shl.b64 	%rd9, %rd30, 8;
	mul.lo.s64 	%rd41, %rd28, %rd6;
	shl.b64 	%rd42, %rd41, 3;
	mul.wide.u32 	%rd43, %r14, 8;
	and.b64  	%rd44, %rd43, 248;
	add.s64 	%rd45, %rd42, %rd44;
	cvta.to.global.u64 	%rd46, %rd27;
	add.s64 	%rd83, %rd46, %rd45;
	shr.u64 	%rd86, %rd3, 5;
	mov.b64 	%rd87, 0;
$L__BB1_2:
	setp.ge.u64 	%p2, %rd6, %rd24;
	setp.ge.u64 	%p3, %rd82, %rd26;
	mov.f64 	%fd144, 0d0000000000000000;
	or.pred  	%p4, %p2, %p3;
	@%p4 bra 	$L__BB1_4;
	ld.global.f64 	%fd144, [%rd83];
$L__BB1_4:
	setp.ge.u64 	%p5, %rd7, %rd25;
	st.shared.f64 	[%r6], %fd144;
	setp.ge.u64 	%p6, %rd84, %rd26;
	mov.f64 	%fd145, 0d0000000000000000;
	or.pred  	%p7, %p6, %p5;
	@%p7 bra 	$L__BB1_6;
	ld.global.f64 	%fd145, [%rd85];
$L__BB1_6:
	st.shared.f64 	[%r7], %fd145;
	bar.sync 	0;
	ld.shared.f64 	%fd12, [%r8];
	ld.shared.f64 	%fd13, [%r9];
	cvt.rn.f64.u64 	%fd14, %rd87;
	fma.rn.f64 	%fd15, %fd12, %fd13, %fd14;
	cvt.rzi.u64.f64 	%rd47, %fd15;
	ld.shared.f64 	%fd16, [%r8+8];
	ld.shared.f64 	%fd17, [%r9+256];
	cvt.rn.f64.u64 	%fd18, %rd47;
	fma.rn.f64 	%fd19, %fd16, %fd17, %fd18;
	cvt.rzi.u64.f64 	%rd48, %fd19;
	ld.shared.f64 	%fd20, [%r8+16];
	ld.shared.f64 	%fd21, [%r9+512];
	cvt.rn.f64.u64 	%fd22, %rd48;
	fma.rn.f64 	%fd23, %fd20, %fd21, %fd22;
	cvt.rzi.u64.f64 	%rd49, %fd23;
	ld.shared.f64 	%fd24, [%r8+24];
	ld.shared.f64 	%fd25, [%r9+768];
	cvt.rn.f64.u64 	%fd26, %rd49;
	fma.rn.f64 	%fd27, %fd24, %fd25, %fd26;
	cvt.rzi.u64.f64 	%rd50, %fd27;
	ld.shared.f64 	%fd28, [%r8+32];
	ld.shared.f64 	%fd29, [%r9+1024];
	cvt.rn.f64.u64 	%fd30, %rd50;
	fma.rn.f64 	%fd31, %fd28, %fd29, %fd30;
	cvt.rzi.u64.f64 	%rd51, %fd31;
	ld.shared.f64 	%fd32, [%r8+40];
	ld.shared.f64 	%fd33, [%r9+1280];
	cvt.rn.f64.u64 	%fd34, %rd51;
	fma.rn.f64 	%fd35, %fd32, %fd33, %fd34;
	cvt.rzi.u64.f64 	%rd52, %fd35;
	ld.shared.f64 	%fd36, [%r8+48];
	ld.shared.f64 	%fd37, [%r9+1536];
	cvt.rn.f64.u64 	%fd38, %rd52;
	fma.rn.f64 	%fd39, %fd36, %fd37, %fd38;
	cvt.rzi.u64.f64 	%rd53, %fd39;
	ld.shared.f64 	%fd40, [%r8+56];
	ld.shared.f64 	%fd41, [%r9+1792];
	cvt.rn.f64.u64 	%fd42, %rd53;
	fma.rn.f64 	%fd43, %fd40, %fd41, %fd42;
	cvt.rzi.u64.f64 	%rd54, %fd43;
	ld.shared.f64 	%fd44, [%r8+64];
	ld.shared.f64 	%fd45, [%r9+2048];
	cvt.rn.f64.u64 	%fd46, %rd54;
	fma.rn.f64 	%fd47, %fd44, %fd45, %fd46;
	cvt.rzi.u64.f64 	%rd55, %fd47;
	ld.shared.f64 	%fd48, [%r8+72];
	ld.shared.f64 	%fd49, [%r9+2304];
	cvt.rn.f64.u64 	%fd50, %rd55;
	fma.rn.f64 	%fd51, %fd48, %fd49, %fd50;
	cvt.rzi.u64.f64 	%rd56, %fd51;
	ld.shared.f64 	%fd52, [%r8+80];
	ld.shared.f64 	%fd53, [%r9+2560];
	cvt.rn.f64.u64 	%fd54, %rd56;
	fma.rn.f64 	%fd55, %fd52, %fd53, %fd54;
	cvt.rzi.u64.f64 	%rd57, %fd55;
	ld.shared.f64 	%fd56, [%r8+88];
	ld.shared.f64 	%fd57, [%r9+2816];
	cvt.rn.f64.u64 	%fd58, %rd57;
	fma.rn.f64 	%fd59, %fd56, %fd57, %fd58;
	cvt.rzi.u64.f64 	%rd58, %fd59;
	ld.shared.f64 	%fd60, [%r8+96];
	ld.shared.f64 	%fd61, [%r9+3072];
	cvt.rn.f64.u64 	%fd62, %rd58;
	fma.rn.f64 	%fd63, %fd60, %fd61, %fd62;
	cvt.rzi.u64.f64 	%rd59, %fd63;
	ld.shared.f64 	%fd64, [%r8+104];
	ld.shared.f64 	%fd65, [%r9+3328];
	cvt.rn.f64.u64 	%fd66, %rd59;
	fma.rn.f64 	%fd67, %fd64, %fd65, %fd66;
	cvt.rzi.u64.f64 	%rd60, %fd67;
	ld.shared.f64 	%fd68, [%r8+112];
	ld.shared.f64 	%fd69, [%r9+3584];
	cvt.rn.f64.u64 	%fd70, %rd60;
	fma.rn.f64 	%fd71, %fd68, %fd69, %fd70;
	cvt.rzi.u64.f64 	%rd61, %fd71;
	ld.shared.f64 	%fd72, [%r8+120];
	ld.shared.f64 	%fd73, [%r9+3840];
	cvt.rn.f64.u64 	%fd74, %rd61;
	fma.rn.f64 	%fd75, %fd72, %fd73, %fd74;
	cvt.rzi.u64.f64 	%rd62, %fd75;
	ld.shared.f64 	%fd76, [%r8+128];
	ld.shared.f64 	%fd77, [%r9+4096];
	cvt.rn.f64.u64 	%fd78, %rd62;
	fma.rn.f64 	%fd79, %fd76, %fd77, %fd78;
	cvt.rzi.u64.f64 	%rd63, %fd79;
	ld.shared.f64 	%fd80, [%r8+136];
	ld.shared.f64 	%fd81, [%r9+4352];
	cvt.rn.f64.u64 	%fd82, %rd63;
	fma.rn.f64 	%fd83, %fd80, %fd81, %fd82;
	cvt.rzi.u64.f64 	%rd64, %fd83;
	ld.shared.f64 	%fd84, [%r8+144];
	ld.shared.f64 	%fd85, [%r9+4608];
	cvt.rn.f64.u64 	%fd86, %rd64;
	fma.rn.f64 	%fd87, %fd84, %fd85, %fd86;
	cvt.rzi.u64.f64 	%rd65, %fd87;
	ld.shared.f64 	%fd88, [%r8+152];
	ld.shared.f64 	%fd89, [%r9+4864];
	cvt.rn.f64.u64 	%fd90, %rd65;
	fma.rn.f64 	%fd91, %fd88, %fd89, %fd90;
	cvt.rzi.u64.f64 	%rd66, %fd91;
	ld.shared.f64 	%fd92, [%r8+160];
	ld.shared.f64 	%fd93, [%r9+5120];
	cvt.rn.f64.u64 	%fd94, %rd66;
	fma.rn.f64 	%fd95, %fd92, %fd93, %fd94;
	cvt.rzi.u64.f64 	%rd67, %fd95;
	ld.shared.f64 	%fd96, [%r8+168];
	ld.shared.f64 	%fd97, [%r9+5376];
	cvt.rn.f64.u64 	%fd98, %rd67;
	fma.rn.f64 	%fd99, %fd96, %fd97, %fd98;
	cvt.rzi.u64.f64 	%rd68, %fd99;
	ld.shared.f64 	%fd100, [%r8+176];
	ld.shared.f64 	%fd101, [%r9+5632];
	cvt.rn.f64.u64 	%fd102, %rd68;
	fma.rn.f64 	%fd103, %fd100, %fd101, %fd102;
	cvt.rzi.u64.f64 	%rd69, %fd103;
	ld.shared.f64 	%fd104, [%r8+184];
	ld.shared.f64 	%fd105, [%r9+5888];
	cvt.rn.f64.u64 	%fd106, %rd69;
	fma.rn.f64 	%fd107, %fd104, %fd105, %fd106;
	cvt.rzi.u64.f64 	%rd70, %fd107;
	ld.shared.f64 	%fd108, [%r8+192];
	ld.shared.f64 	%fd109, [%r9+6144];
	cvt.rn.f64.u64 	%fd110, %rd70;
	fma.rn.f64 	%fd111, %fd108, %fd109, %fd110;
	cvt.rzi.u64.f64 	%rd71, %fd111;
	ld.shared.f64 	%fd112, [%r8+200];
	ld.shared.f64 	%fd113, [%r9+6400];
	cvt.rn.f64.u64 	%fd114, %rd71;
	fma.rn.f64 	%fd115, %fd112, %fd113, %fd114;
	cvt.rzi.u64.f64 	%rd72, %fd115;
	ld.shared.f64 	%fd116, [%r8+208];
	ld.shared.f64 	%fd117, [%r9+6656];
	cvt.rn.f64.u64 	%fd118, %rd72;
	fma.rn.f64 	%fd119, %fd116, %fd117, %fd118;
	cvt.rzi.u64.f64 	%rd73, %fd119;
	ld.shared.f64 	%fd120, [%r8+216];
	ld.shared.f64 	%fd121, [%r9+6912];
	cvt.rn.f64.u64 	%fd122, %rd73;
	fma.rn.f64 	%fd123, %fd120, %fd121, %fd122;
	cvt.rzi.u64.f64 	%rd74, %fd123;
	ld.shared.f64 	%fd124, [%r8+224];
	ld.shared.f64 	%fd125, [%r9+7168];
	cvt.rn.f64.u64 	%fd126, %rd74;
	fma.rn.f64 	%fd127, %fd124, %fd125, %fd126;
	cvt.rzi.u64.f64 	%rd75, %fd127;
	ld.shared.f64 	%fd128, [%r8+232];
	ld.shared.f64 	%fd129, [%r9+7424];
	cvt.rn.f64.u64 	%fd130, %rd75;
	fma.rn.f64 	%fd131, %fd128, %fd129, %fd130;
	cvt.rzi.u64.f64 	%rd76, %fd131;
	ld.shared.f64 	%fd132, [%r8+240];
	ld.shared.f64 	%fd133, [%r9+7680];
	cvt.rn.f64.u64 	%fd134, %rd76;
	fma.rn.f64 	%fd135, %fd132, %fd133, %fd134;
	cvt.rzi.u64.f64 	%rd77, %fd135;
	ld.shared.f64 	%fd136, [%r8+248];
	ld.shared.f64 	%fd137, [%r9+7936];
	cvt.rn.f64.u64 	%fd138, %rd77;
	fma.rn.f64 	%fd139, %fd136, %fd137, %fd138;
	cvt.rzi.u64.f64 	%rd87, %fd139;
	bar.sync 	0;
	add.s64 	%rd86, %rd86, -1;
	add.s64 	%rd85, %rd85, %rd9;
	add.s64 	%rd84, %rd84, 32;
	add.s64 	%rd83, %rd83, 256;
	add.s64 	%rd82, %rd82, 32;
	setp.ne.s64 	%p8, %rd86, 0;
	@%p8 bra 	$L__BB1_2;
	cvt.rn.f64.u64 	%fd146, %rd87;
$L__BB1_8:
	setp.le.u64 	%p9, %rd24, %rd1;
	setp.le.u64 	%p10, %rd25, %rd2;
	or.pred  	%p11, %p9, %p10;
	@%p11 bra 	$L__BB1_10;
	ld.param.f64 	%fd143, [_Z7gemm_v3IdLm32ELm32ELm32EEvmmmT_PKS0_mS2_mS0_PS0_m_param_3];
	mad.lo.s64 	%rd78, %rd32, %rd1, %rd2;
	cvta.to.global.u64 	%rd79, %rd31;
	shl.b64 	%rd80, %rd78, 3;
	add.s64 	%rd81, %rd79, %rd80;
	ld.global.f64 	%fd140, [%rd81];
	mul.f64 	%fd141, %fd8, %fd140;
	fma.rn.f64 	%fd142, %fd143, %fd146, %fd141;
	st.global.f64 	[%rd81], %fd142;
$L__BB1_10:
	ret;

}


// ===== COMPILED SASS (sm_100) =====

	.target	sm_100

	.elftype	@"ET_EXEC"


//--------------------- .note.nv.tkinfo           --------------------------
	.section	.note.nv.tkinfo,"",@"SHT_NOTE"
	.sectionflags	@"SHF_NOTE_NV_TKINFO"
	.tkinfo
        /*0018*/ 	.word	0x00000002
        /*0030*/ 	.string	""
        /*0030*/ 	.string	"ptxas"
        /*0030*/ 	.string	"Cuda compilation tools, release 13.0, V13.0.88"
        /*0030*/ 	.string	"Build cuda_13.0.r13.0/compiler.36424714_0"
        /*0030*/ 	.string	"-arch sm_100 -m 64 "



//--------------------- .note.nv.cuinfo           --------------------------
	.section	.note.nv.cuinfo,"",@"SHT_NOTE"
	.sectionflags	@"SHF_NOTE_NV_CUINFO"
        /*0018*/ 	.short	0x0002
        /*001a*/ 	.short	0x0064
        /*001c*/ 	.short	0x0082
	.zero		2


//--------------------- .nv.info                  --------------------------
	.section	.nv.info,"",@"SHT_CUDA_INFO"
	.align	4


	//----- nvinfo : EIATTR_REGCOUNT
	.align		4
        /*0000*/ 	.byte	0x04, 0x2f
        /*0002*/ 	.short	(.L_1 - .L_0)
	.align		4
.L_0:
        /*0004*/ 	.word	index@(_Z7gemm_v3IfLm32ELm32ELm32EEvmmmT_PKS0_mS2_mS0_PS0_m)
        /*0008*/ 	.word	0x00000020


	//----- nvinfo : EIATTR_FRAME_SIZE
	.align		4
.L_1:
        /*000c*/ 	.byte	0x04, 0x11
        /*000e*/ 	.short	(.L_3 - .L_2)
	.align		4
.L_2:
        /*0010*/ 	.word	index@(_Z7gemm_v3IfLm32ELm32ELm32EEvmmmT_PKS0_mS2_mS0_PS0_m)
        /*0014*/ 	.word	0x00000000


	//----- nvinfo : EIATTR_REGCOUNT
	.align		4
.L_3:
        /*0018*/ 	.byte	0x04, 0x2f
        /*001a*/ 	.short	(.L_5 - .L_4)
	.align		4
.L_4:
        /*001c*/ 	.word	index@(_Z7gemm_v3IdLm32ELm32ELm32EEvmmmT_PKS0_mS2_mS0_PS0_m)
        /*0020*/ 	.word	0x00000028


	//----- nvinfo : EIATTR_FRAME_SIZE
	.align		4
.L_5:
        /*0024*/ 	.byte	0x04, 0x11
        /*0026*/ 	.short	(.L_7 - .L_6)
	.align		4
.L_6:
        /*0028*/ 	.word	index@(_Z7gemm_v3IdLm32ELm32ELm32EEvmmmT_PKS0_mS2_mS0_PS0_m)
        /*002c*/ 	.word	0x00000000


	//----- nvinfo : EIATTR_MIN_STACK_SIZE
	.align		4
.L_7:
        /*0030*/ 	.byte	0x04, 0x12
        /*0032*/ 	.short	(.L_9 - .L_8)
	.align		4
.L_8:
        /*0034*/ 	.word	index@(_Z7gemm_v3IdLm32ELm32ELm32EEvmmmT_PKS0_mS2_mS0_PS0_m)
        /*0038*/ 	.word	0x00000000


	//----- nvinfo : EIATTR_MIN_STACK_SIZE
	.align		4
.L_9:
        /*003c*/ 	.byte	0x04, 0x12
        /*003e*/ 	.short	(.L_11 - .L_10)
	.align		4
.L_10:
        /*0040*/ 	.word	index@(_Z7gemm_v3IfLm32ELm32ELm32EEvmmmT_PKS0_mS2_mS0_PS0_m)
        /*0044*/ 	.word	0x00000000
.L_11:


//--------------------- .nv.compat                --------------------------
	.section	.nv.compat,"",@"SHT_CUDA_COMPAT_INFO"
	.align	4
        /*0000*/ 	.byte	0x02, 0x09, 0x00, 0x00, 0x02, 0x02, 0x01, 0x00, 0x02, 0x05, 0x05, 0x00, 0x03, 0x07, 0x01, 0x01
        /*0010*/ 	.byte	0x02, 0x03, 0x00, 0x00, 0x02, 0x06, 0x01, 0x00, 0x04, 0x0b, 0x08, 0x00, 0x01, 0x00, 0x00, 0x00
        /*0020*/ 	.byte	0x00, 0x00, 0x00, 0x00


//--------------------- .nv.info._Z7gemm_v3IdLm32ELm32ELm32EEvmmmT_PKS0_mS2_mS0_PS0_m --------------------------
	.section	.nv.info._Z7gemm_v3IdLm32ELm32ELm32EEvmmmT_PKS0_mS2_mS0_PS0_m,"",@"SHT_CUDA_INFO"
	.sectionflags	@""
	.align	4


	//----- nvinfo : EIATTR_CUDA_API_VERSION
	.align		4
        /*0000*/ 	.byte	0x04, 0x37
        /*0002*/ 	.short	(.L_13 - .L_12)
.L_12:
        /*0004*/ 	.word	0x00000082


	//----- nvinfo : EIATTR_KPARAM_INFO
	.align		4
.L_13:
        /*0008*/ 	.byte	0x04, 0x17
        /*000a*/ 	.short	(.L_15 - .L_14)
.L_14:
        /*000c*/ 	.word	0x00000000
        /*0010*/ 	.short	0x000a
        /*0012*/ 	.short	0x0050
        /*0014*/ 	.byte	0x00, 0xf0, 0x21, 0x00


	//----- nvinfo : EIATTR_KPARAM_INFO
	.align		4
.L_15:
        /*0018*/ 	.byte	0x04, 0x17
        /*001a*/ 	.short	(.L_17 - .L_16)
.L_16:
        /*001c*/ 	.word	0x00000000
        /*0020*/ 	.short	0x0009
        /*0022*/ 	.short	0x0048
        /*0024*/ 	.byte	0x00, 0xf5, 0x21, 0x00


	//----- nvinfo : EIATTR_KPARAM_INFO
	.align		4
.L_17:
        /*0028*/ 	.byte	0x04, 0x17
        /*002a*/ 	.short	(.L_19 - .L_18)
.L_18:
        /*002c*/ 	.word	0x00000000
        /*0030*/ 	.short	0x0008
        /*0032*/ 	.short	0x0040
        /*0034*/ 	.byte	0x00, 0xf0, 0x21, 0x00


	//----- nvinfo : EIATTR_KPARAM_INFO
	.align		4
.L_19:
        /*0038*/ 	.byte	0x04, 0x17
        /*003a*/ 	.short	(.L_21 - .L_20)
.L_20:
        /*003c*/ 	.word	0x00000000
        /*0040*/ 	.short	0x0007
        /*0042*/ 	.short	0x0038
        /*0044*/ 	.byte	0x00, 0xf0, 0x21, 0x00


	//----- nvinfo : EIATTR_KPARAM_INFO
	.align		4
.L_21:
        /*0048*/ 	.byte	0x04, 0x17
        /*004a*/ 	.short	(.L_23 - .L_22)
.L_22:
        /*004c*/ 	.word	0x00000000
        /*0050*/ 	.short	0x0006
        /*0052*/ 	.short	0x0030
        /*0054*/ 	.byte	0x00, 0xf5, 0x21, 0x00


	//----- nvinfo : EIATTR_KPARAM_INFO
	.align		4
.L_23:
        /*0058*/ 	.byte	0x04, 0x17
        /*005a*/ 	.short	(.L_25 - .L_24)
.L_24:
        /*005c*/ 	.word	0x00000000
        /*0060*/ 	.short	0x0005
        /*0062*/ 	.short	0x0028
        /*0064*/ 	.byte	0x00, 0xf0, 0x21, 0x00


	//----- nvinfo : EIATTR_KPARAM_INFO
	.align		4
.L_25:
        /*0068*/ 	.byte	0x04, 0x17
        /*006a*/ 	.short	(.L_27 - .L_26)
.L_26:
        /*006c*/ 	.word	0x00000000
        /*0070*/ 	.short	0x0004
        /*0072*/ 	.short	0x0020
        /*0074*/ 	.byte	0x00, 0xf5, 0x21, 0x00


	//----- nvinfo : EIATTR_KPARAM_INFO
	.align		4
.L_27:
        /*0078*/ 	.byte	0x04, 0x17
        /*007a*/ 	.short	(.L_29 - .L_28)
.L_28:
        /*007c*/ 	.word	0x00000000
        /*0080*/ 	.short	0x0003
        /*0082*/ 	.short	0x0018
        /*0084*/ 	.byte	0x00, 0xf0, 0x21, 0x00


	//----- nvinfo : EIATTR_KPARAM_INFO
	.align		4
.L_29:
        /*0088*/ 	.byte	0x04, 0x17
        /*008a*/ 	.short	(.L_31 - .L_30)
.L_30:
        /*008c*/ 	.word	0x00000000
        /*0090*/ 	.short	0x0002
        /*0092*/ 	.short	0x0010
        /*0094*/ 	.byte	0x00, 0xf0, 0x21, 0x00


	//----- nvinfo : EIATTR_KPARAM_INFO
	.align		4
.L_31:
        /*0098*/ 	.byte	0x04, 0x17
        /*009a*/ 	.short	(.L_33 - .L_32)
.L_32:
        /*009c*/ 	.word	0x00000000
        /*00a0*/ 	.short	0x0001
        /*00a2*/ 	.short	0x0008
        /*00a4*/ 	.byte	0x00, 0xf0, 0x21, 0x00


	//----- nvinfo : EIATTR_KPARAM_INFO
	.align		4
.L_33:
        /*00a8*/ 	.byte	0x04, 0x17
        /*00aa*/ 	.short	(.L_35 - .L_34)
.L_34:
        /*00ac*/ 	.word	0x00000000
        /*00b0*/ 	.short	0x0000
        /*00b2*/ 	.short	0x0000
        /*00b4*/ 	.byte	0x00, 0xf0, 0x21, 0x00


	//----- nvinfo : EIATTR_SPARSE_MMA_MASK
	.align		4
.L_35:
        /*00b8*/ 	.byte	0x03, 0x50
        /*00ba*/ 	.short	0x0000


	//----- nvinfo : EIATTR_MAXREG_COUNT
	.align		4
        /*00bc*/ 	.byte	0x03, 0x1b
        /*00be*/ 	.short	0x00ff


	//----- nvinfo : EIATTR_NUM_BARRIERS
	.align		4
        /*00c0*/ 	.byte	0x02, 0x4c
        /*00c2*/ 	.byte	0x01
	.zero		1


	//----- nvinfo : EIATTR_MERCURY_ISA_VERSION
	.align		4
        /*00c4*/ 	.byte	0x03, 0x5f
        /*00c6*/ 	.short	0x0101


	//----- nvinfo : EIATTR_VRC_CTA_INIT_COUNT
	.align		4
        /*00c8*/ 	.byte	0x02, 0x4a
	.zero		1
	.zero		1


	//----- nvinfo : EIATTR_EXIT_INSTR_OFFSETS
	.align		4
        /*00cc*/ 	.byte	0x04, 0x1c
        /*00ce*/ 	.short	(.L_37 - .L_36)


	//   ....[0]....
.L_36:
        /*00d0*/ 	.word	0x00000f60


	//   ....[1]....
        /*00d4*/ 	.word	0x00001040


	//----- nvinfo : EIATTR_CBANK_PARAM_SIZE
	.align		4
.L_37:
        /*00d8*/ 	.byte	0x03, 0x19
        /*00da*/ 	.short	0x0058


	//----- nvinfo : EIATTR_PARAM_CBANK
	.align		4
        /*00dc*/ 	.byte	0x04, 0x0a
        /*00de*/ 	.short	(.L_39 - .L_38)
	.align		4
.L_38:
        /*00e0*/ 	.word	index@(.nv.constant0._Z7gemm_v3IdLm32ELm32ELm32EEvmmmT_PKS0_mS2_mS0_PS0_m)
        /*00e4*/ 	.short	0x0380
        /*00e6*/ 	.short	0x0058


	//----- nvinfo : EIATTR_SW_WAR
	.align		4
.L_39:
        /*00e8*/ 	.byte	0x04, 0x36
        /*00ea*/ 	.short	(.L_41 - .L_40)
.L_40:
        /*00ec*/ 	.word	0x00000008
.L_41:


//--------------------- .nv.info._Z7gemm_v3IfLm32ELm32ELm32EEvmmmT_PKS0_mS2_mS0_PS0_m --------------------------
	.section	.nv.info._Z7gemm_v3IfLm32ELm32ELm32EEvmmmT_PKS0_mS2_mS0_PS0_m,"",@"SHT_CUDA_INFO"
	.sectionflags	@""
	.align	4


	//----- nvinfo : EIATTR_CUDA_API_VERSION
	.align		4
        /*0000*/ 	.byte	0x04, 0x37
        /*0002*/ 	.short	(.L_43 - .L_42)
.L_42:
        /*0004*/ 	.word	0x00000082


	//----- nvinfo : EIATTR_KPARAM_INFO
	.align		4
.L_43:
        /*0008*/ 	.byte	0x04, 0x17
        /*000a*/ 	.short	(.L_45 - .L_44)
.L_44:
        /*000c*/ 	.word	0x00000000
        /*0010*/ 	.short	0x000a
        /*0012*/ 	.short	0x0050
        /*0014*/ 	.byte	0x00, 0xf0, 0x21, 0x00


	//----- nvinfo : EIATTR_KPARAM_INFO
	.align		4
.L_45:
        /*0018*/ 	.byte	0x04, 0x17
        /*001a*/ 	.short	(.L_47 - .L_46)
.L_46:
        /*001c*/ 	.word	0x00000000
        /*0020*/ 	.short	0x0009
        /*0022*/ 	.short	0x0048
        /*0024*/ 	.byte	0x00, 0xf5, 0x21, 0x00


	//----- nvinfo : EIATTR_KPARAM_INFO
	.align		4
.L_47:
        /*0028*/ 	.byte	0x04, 0x17
        /*002a*/ 	.short	(.L_49 - .L_48)
.L_48:
        /*002c*/ 	.word	0x00000000
        /*0030*/ 	.short	0x0008
        /*0032*/ 	.short	0x0040
        /*0034*/ 	.byte	0x00, 0xf0, 0x11, 0x00


	//----- nvinfo : EIATTR_KPARAM_INFO
	.align		4
.L_49:
        /*0038*/ 	.byte	0x04, 0x17
        /*003a*/ 	.short	(.L_51 - .L_50)
.L_50:
        /*003c*/ 	.word	0x00000000
        /*0040*/ 	.short	0x0007
        /*0042*/ 	.short	0x0038
        /*0044*/ 	.byte	0x00, 0xf0, 0x21, 0x00


	//----- nvinfo : EIATTR_KPARAM_INFO
	.align		4
.L_51:
        /*0048*/ 	.byte	0x04, 0x17
        /*004a*/ 	.short	(.L_53 - .L_52)
.L_52:
        /*004c*/ 	.word	0x00000000
        /*0050*/ 	.short	0x0006
        /*0052*/ 	.short	0x0030
        /*0054*/ 	.byte	0x00, 0xf5, 0x21, 0x00


	//----- nvinfo : EIATTR_KPARAM_INFO
	.align		4
.L_53:
        /*0058*/ 	.byte	0x04, 0x17
        /*005a*/ 	.short	(.L_55 - .L_54)
.L_54:
        /*005c*/ 	.word	0x00000000
        /*0060*/ 	.short	0x0005
        /*0062*/ 	.short	0x0028
        /*0064*/ 	.byte	0x00, 0xf0, 0x21, 0x00


	//----- nvinfo : EIATTR_KPARAM_INFO
	.align		4
.L_55:
        /*0068*/ 	.byte	0x04, 0x17
        /*006a*/ 	.short	(.L_57 - .L_56)
.L_56:
        /*006c*/ 	.word	0x00000000
        /*0070*/ 	.short	0x0004
        /*0072*/ 	.short	0x0020
        /*0074*/ 	.byte	0x00, 0xf5, 0x21, 0x00


	//----- nvinfo : EIATTR_KPARAM_INFO
	.align		4
.L_57:
        /*0078*/ 	.byte	0x04, 0x17
        /*007a*/ 	.short	(.L_59 - .L_58)
.L_58:
        /*007c*/ 	.word	0x00000000
        /*0080*/ 	.short	0x0003
        /*0082*/ 	.short	0x0018
        /*0084*/ 	.byte	0x00, 0xf0, 0x11, 0x00


	//----- nvinfo : EIATTR_KPARAM_INFO
	.align		4
.L_59:
        /*0088*/ 	.byte	0x04, 0x17
        /*008a*/ 	.short	(.L_61 - .L_60)
.L_60:
        /*008c*/ 	.word	0x00000000
        /*0090*/ 	.short	0x0002
        /*0092*/ 	.short	0x0010
        /*0094*/ 	.byte	0x00, 0xf0, 0x21, 0x00


	//----- nvinfo : EIATTR_KPARAM_INFO
	.align		4
.L_61:
        /*0098*/ 	.byte	0x04, 0x17
        /*009a*/ 	.short	(.L_63 - .L_62)
.L_62:
        /*009c*/ 	.word	0x00000000
        /*00a0*/ 	.short	0x0001
        /*00a2*/ 	.short	0x0008
        /*00a4*/ 	.byte	0x00, 0xf0, 0x21, 0x00


	//----- nvinfo : EIATTR_KPARAM_INFO
	.align		4
.L_63:
        /*00a8*/ 	.byte	0x04, 0x17
        /*00aa*/ 	.short	(.L_65 - .L_64)
.L_64:
        /*00ac*/ 	.word	0x00000000
        /*00b0*/ 	.short	0x0000
        /*00b2*/ 	.short	0x0000
        /*00b4*/ 	.byte	0x00, 0xf0, 0x21, 0x00


	//----- nvinfo : EIATTR_SPARSE_MMA_MASK
	.align		4
.L_65:
        /*00b8*/ 	.byte	0x03, 0x50
        /*00ba*/ 	.short	0x0000


	//----- nvinfo : EIATTR_MAXREG_COUNT
	.align		4
        /*00bc*/ 	.byte	0x03, 0x1b
        /*00be*/ 	.short	0x00ff


	//----- nvinfo : EIATTR_NUM_BARRIERS
	.align		4
        /*00c0*/ 	.byte	0x02, 0x4c
        /*00c2*/ 	.byte	0x01
	.zero		1


	//----- nvinfo : EIATTR_MERCURY_ISA_VERSION
	.align		4
        /*00c4*/ 	.byte	0x03, 0x5f
        /*00c6*/ 	.short	0x0101


	//----- nvinfo : EIATTR_VRC_CTA_INIT_COUNT
	.align		4
        /*00c8*/ 	.byte	0x02, 0x4a
	.zero		1
	.zero		1


	//----- nvinfo : EIATTR_EXIT_INSTR_OFFSETS
	.align		4
        /*00cc*/ 	.byte	0x04, 0x1c
        /*00ce*/ 	.short	(.L_67 - .L_66)


	//   ....[0]....
.L_66:
        /*00d0*/ 	.word	0x00000ee0


	//   ....[1]....
        /*00d4*/ 	.word	0x00000fc0


	//----- nvinfo : EIATTR_CBANK_PARAM_SIZE
	.align		4
.L_67:
        /*00d8*/ 	.byte	0x03, 0x19
        /*00da*/ 	.short	0x0058


	//----- nvinfo : EIATTR_PARAM_CBANK
	.align		4
        /*00dc*/ 	.byte	0x04, 0x0a
        /*00de*/ 	.short	(.L_69 - .L_68)
	.align		4
.L_68:
        /*00e0*/ 	.word	index@(.nv.constant0._Z7gemm_v3IfLm32ELm32ELm32EEvmmmT_PKS0_mS2_mS0_PS0_m)
        /*00e4*/ 	.short	0x0380
        /*00e6*/ 	.short	0x0058


	//----- nvinfo : EIATTR_SW_WAR
	.align		4
.L_69:
        /*00e8*/ 	.byte	0x04, 0x36
        /*00ea*/ 	.short	(.L_71 - .L_70)
.L_70:
        /*00ec*/ 	.word	0x00000008
.L_71:


//--------------------- .nv.callgraph             --------------------------
	.section	.nv.callgraph,"",@"SHT_CUDA_CALLGRAPH"
	.align	4
	.sectionentsize	8
	.align		4
        /*0000*/ 	.word	0x00000000
	.align		4
        /*0004*/ 	.word	0xffffffff
	.align		4
        /*0008*/ 	.word	0x00000000
	.align		4
        /*000c*/ 	.word	0xfffffffe
	.align		4
        /*0010*/ 	.word	0x00000000
	.align		4
        /*0014*/ 	.word	0xfffffffd
	.align		4
        /*0018*/ 	.word	0x00000000
	.align		4
        /*001c*/ 	.word	0xfffffffc


//--------------------- .text._Z7gemm_v3IdLm32ELm32ELm32EEvmmmT_PKS0_mS2_mS0_PS0_m --------------------------
	.section	.text._Z7gemm_v3IdLm32ELm32ELm32EEvmmmT_PKS0_mS2_mS0_PS0_m,"ax",@progbits
	.align	128
        .global         _Z7gemm_v3IdLm32ELm32ELm32EEvmmmT_PKS0_mS2_mS0_PS0_m
        .type           _Z7gemm_v3IdLm32ELm32ELm32EEvmmmT_PKS0_mS2_mS0_PS0_m,@function
        .size           _Z7gemm_v3IdLm32ELm32ELm32EEvmmmT_PKS0_mS2_mS0_PS0_m,(.L_x_6 - _Z7gemm_v3IdLm32ELm32ELm32EEvmmmT_PKS0_mS2_mS0_PS0_m)
        .other          _Z7gemm_v3IdLm32ELm32ELm32EEvmmmT_PKS0_mS2_mS0_PS0_m,@"STO_CUDA_ENTRY STV_DEFAULT"
_Z7gemm_v3IdLm32ELm32ELm32EEvmmmT_PKS0_mS2_mS0_PS0_m:
.text._Z7gemm_v3IdLm32ELm32ELm32EEvmmmT_PKS0_mS2_mS0_PS0_m:
[----:B------:R-:W-:Y:S01]  /*0000*/  LDC R1, c[0x0][0x37c] ;  /* 0x0000df00ff017b82 */ /* 0x000fe20000000800 */
[----:B------:R-:W0:Y:S01]  /*0010*/  LDCU.64 UR4, c[0x0][0x390] ;  /* 0x00007200ff0477ac */ /* 0x000e220008000a00 */
[----:B------:R-:W1:Y:S01]  /*0020*/  S2R R23, SR_TID.Y ;  /* 0x0000000000177919 */ /* 0x000e620000002200 */
[----:B------:R-:W-:Y:S01]  /*0030*/  CS2R R32, SRZ ;  /* 0x0000000000207805 */ /* 0x000fe2000001ff00 */
[----:B------:R-:W2:Y:S01]  /*0040*/  LDCU UR6, c[0x0][0x360] ;  /* 0x00006c00ff0677ac */ /* 0x000ea20008000800 */
[----:B------:R-:W2:Y:S01]  /*0050*/  S2R R8, SR_TID.X ;  /* 0x0000000000087919 */ /* 0x000ea20000002100 */
[----:B------:R-:W1:Y:S01]  /*0060*/  LDCU UR9, c[0x0][0x364] ;  /* 0x00006c80ff0977ac */ /* 0x000e620008000800 */
[----:B------:R-:W2:Y:S01]  /*0070*/  S2R R13, SR_CTAID.X ;  /* 0x00000000000d7919 */ /* 0x000ea20000002500 */
[----:B------:R-:W3:Y:S01]  /*0080*/  LDCU.64 UR10, c[0x0][0x358] ;  /* 0x00006b00ff0a77ac */ /* 0x000ee20008000a00 */
[----:B------:R-:W1:Y:S01]  /*0090*/  S2R R0, SR_CTAID.Y ;  /* 0x0000000000007919 */ /* 0x000e620000002600 */
[----:B0-----:R-:W-:-:S04]  /*00a0*/  UIADD3 UR7, UP0, UPT, UR4, 0x1f, URZ ;  /* 0x0000001f04077890 */ /* 0x001fc8000ff1e0ff */
[----:B------:R-:W-:Y:S02]  /*00b0*/  UIADD3.X UR8, UPT, UPT, URZ, UR5, URZ, UP0, !UPT ;  /* 0x00000005ff087290 */ /* 0x000fe400087fe4ff */
[----:B------:R-:W-:-:S04]  /*00c0*/  UISETP.GE.U32.AND UP0, UPT, UR7, 0x20, UPT ;  /* 0x000000200700788c */ /* 0x000fc8000bf06070 */
[----:B------:R-:W-:Y:S01]  /*00d0*/  UISETP.GE.U32.AND.EX UP0, UPT, UR8, URZ, UPT, UP0 ;  /* 0x000000ff0800728c */ /* 0x000fe2000bf06100 */
[----:B--2---:R-:W-:Y:S02]  /*00e0*/  IMAD R26, R13, UR6, R8 ;  /* 0x000000060d1a7c24 */ /* 0x004fe4000f8e0208 */
[----:B-1----:R-:W-:-:S06]  /*00f0*/  IMAD R21, R0, UR9, R23 ;  /* 0x0000000900157c24 */ /* 0x002fcc000f8e0217 */
[----:B---3--:R-:W-:Y:S05]  /*0100*/  BRA.U !UP0, `(.L_x_0) ;  /* 0x0000000d08807547 */ /* 0x008fea000b800000 */
[----:B------:R-:W0:Y:S01]  /*0110*/  LDCU.64 UR4, c[0x0][0x388] ;  /* 0x00007100ff0477ac */ /* 0x000e220008000a00 */
[----:B------:R-:W-:Y:S01]  /*0120*/  IMAD R3, R23, UR6, RZ ;  /* 0x0000000617037c24 */ /* 0x000fe2000f8e02ff */
[----:B------:R-:W1:Y:S01]  /*0130*/  LDC.64 R6, c[0x0][0x3b8] ;  /* 0x0000ee00ff067b82 */ /* 0x000e620000000a00 */
[----:B------:R-:W-:Y:S01]  /*0140*/  IMAD.WIDE.U32 R12, R13, 0x20, RZ ;  /* 0x000000200d0c7825 */ /* 0x000fe200078e00ff */
[----:B------:R-:W2:Y:S01]  /*0150*/  LDCU.128 UR12, c[0x0][0x3a0] ;  /* 0x00007400ff0c77ac */ /* 0x000ea20008000c00 */
[----:B------:R-:W-:Y:S02]  /*0160*/  CS2R R32, SRZ ;  /* 0x0000000000207805 */ /* 0x000fe4000001ff00 */
[----:B------:R-:W-:Y:S01]  /*0170*/  IMAD.IADD R9, R3, 0x1, R8 ;  /* 0x0000000103097824 */ /* 0x000fe200078e0208 */
[----:B------:R-:W-:Y:S02]  /*0180*/  USHF.R.U64 UR7, UR7, 0x5, UR8 ;  /* 0x0000000507077899 */ /* 0x000fe40008001208 */
[----:B------:R-:W3:Y:S01]  /*0190*/  S2UR UR6, SR_CgaCtaId ;  /* 0x00000000000679c3 */ /* 0x000ee20000008800 */
[C---:B------:R-:W-:Y:S01]  /*01a0*/  IMAD.SHL.U32 R10, R9.reuse, 0x8, RZ ;  /* 0x00000008090a7824 */ /* 0x040fe200078e00ff */
[----:B------:R-:W-:Y:S01]  /*01b0*/  SHF.R.U64 R3, R9, 0x5, RZ ;  /* 0x0000000509037819 */ /* 0x000fe200000012ff */
[----:B------:R-:W-:Y:S01]  /*01c0*/  USHF.R.U32.HI UR8, URZ, 0x5, UR8 ;  /* 0x00000005ff087899 */ /* 0x000fe20008011608 */
[----:B------:R-:W-:Y:S01]  /*01d0*/  LOP3.LUT R2, R12, 0x1f, R9, 0xf8, !PT ;  /* 0x0000001f0c027812 */ /* 0x000fe200078ef809 */
[----:B------:R-:W4:Y:S01]  /*01e0*/  LDCU.64 UR16, c[0x0][0x390] ;  /* 0x00007200ff1077ac */ /* 0x000f220008000a00 */
[----:B------:R-:W-:-:S02]  /*01f0*/  LEA R0, P1, R0, R3, 0x5 ;  /* 0x0000000300007211 */ /* 0x000fc400078228ff */
[----:B------:R-:W5:Y:S01]  /*0200*/  LDC.64 R4, c[0x0][0x3b0] ;  /* 0x0000ec00ff047b82 */ /* 0x000f620000000a00 */
[----:B0-----:R-:W-:Y:S01]  /*0210*/  ISETP.GE.U32.AND P0, PT, R2, UR4, PT ;  /* 0x0000000402007c0c */ /* 0x001fe2000bf06070 */
[----:B------:R-:W-:Y:S01]  /*0220*/  UMOV UR4, 0x400 ;  /* 0x0000040000047882 */ /* 0x000fe20000000000 */
[----:B------:R-:W-:Y:S01]  /*0230*/  IMAD.X R2, RZ, RZ, RZ, P1 ;  /* 0x000000ffff027224 */ /* 0x000fe200008e06ff */
[----:B------:R-:W-:Y:S01]  /*0240*/  LOP3.LUT R15, R10, 0xf8, RZ, 0xc0, !PT ;  /* 0x000000f80a0f7812 */ /* 0x000fe200078ec0ff */
[----:B--2---:R-:W-:Y:S01]  /*0250*/  IMAD.WIDE.U32 R10, R0, UR14, RZ ;  /* 0x0000000e000a7c25 */ /* 0x004fe2000f8e00ff */
[----:B------:R-:W-:Y:S01]  /*0260*/  ISETP.GE.U32.AND.EX P0, PT, R13, UR5, PT, P0 ;  /* 0x000000050d007c0c */ /* 0x000fe2000bf06100 */
[----:B------:R-:W-:Y:S01]  /*0270*/  UIADD3 UR5, UPT, UPT, UR4, 0x2000, URZ ;  /* 0x0000200004057890 */ /* 0x000fe2000fffe0ff */
[----:B------:R-:W-:Y:S01]  /*0280*/  LOP3.LUT R16, R9, 0x1f, RZ, 0xc0, !PT ;  /* 0x0000001f09107812 */ /* 0x000fe200078ec0ff */
[----:B------:R-:W-:Y:S01]  /*0290*/  IMAD R17, R2, UR14, RZ ;  /* 0x0000000e02117c24 */ /* 0x000fe2000f8e02ff */
[----:B------:R-:W-:Y:S01]  /*02a0*/  LEA R20, P2, R10, R15, 0x3 ;  /* 0x0000000f0a147211 */ /* 0x000fe200078418ff */
[----:B-1----:R-:W-:Y:S01]  /*02b0*/  IMAD.WIDE.U32 R12, R3, R6, R12 ;  /* 0x00000006030c7225 */ /* 0x002fe200078e000c */
[----:B------:R-:W-:-:S03]  /*02c0*/  SHF.L.U64.HI R22, R6, 0x8, R7 ;  /* 0x0000000806167819 */ /* 0x000fc60000010207 */
[----:B------:R-:W-:Y:S01]  /*02d0*/  IMAD R17, R0, UR15, R17 ;  /* 0x0000000f00117c24 */ /* 0x000fe2000f8e0211 */
[----:B------:R-:W-:Y:S01]  /*02e0*/  IADD3 R12, P1, PT, R16, R12, RZ ;  /* 0x0000000c100c7210 */ /* 0x000fe20007f3e0ff */
[----:B---3--:R-:W-:Y:S02]  /*02f0*/  ULEA UR4, UR6, UR4, 0x18 ;  /* 0x0000000406047291 */ /* 0x008fe4000f8ec0ff */
[----:B------:R-:W-:Y:S01]  /*0300*/  IMAD.IADD R9, R11, 0x1, R17 ;  /* 0x000000010b097824 */ /* 0x000fe200078e0211 */
[----:B------:R-:W-:Y:S01]  /*0310*/  ULEA UR5, UR6, UR5, 0x18 ;  /* 0x0000000506057291 */ /* 0x000fe2000f8ec0ff */
[C---:B------:R-:W-:Y:S01]  /*0320*/  IMAD R17, R3.reuse, R7, R13 ;  /* 0x0000000703117224 */ /* 0x040fe200078e020d */
[----:B------:R-:W0:Y:S01]  /*0330*/  LDCU.64 UR14, c[0x0][0x380] ;  /* 0x00007000ff0e77ac */ /* 0x000e220008000a00 */
[C---:B------:R-:W-:Y:S02]  /*0340*/  LEA R25, R3.reuse, UR4, 0x8 ;  /* 0x0000000403197c11 */ /* 0x040fe4000f8e40ff */
[----:B------:R-:W-:Y:S01]  /*0350*/  LEA.HI.X R10, R10, RZ, R9, 0x3, P2 ;  /* 0x000000ff0a0a7211 */ /* 0x000fe200010f1c09 */
[----:B------:R-:W-:Y:S01]  /*0360*/  IMAD.X R17, RZ, RZ, R17, P1 ;  /* 0x000000ffff117224 */ /* 0x000fe200008e0611 */
[----:B-----5:R-:W-:Y:S01]  /*0370*/  LEA R18, P1, R12, R4, 0x3 ;  /* 0x000000040c127211 */ /* 0x020fe200078218ff */
[----:B------:R-:W-:Y:S01]  /*0380*/  IMAD R25, R16, 0x8, R25 ;  /* 0x0000000810197824 */ /* 0x000fe200078e0219 */
[----:B------:R-:W-:-:S02]  /*0390*/  LEA R9, R3, UR5, 0x8 ;  /* 0x0000000503097c11 */ /* 0x000fc4000f8e40ff */
[----:B------:R-:W-:Y:S02]  /*03a0*/  IADD3 R20, P2, PT, R20, UR12, RZ ;  /* 0x0000000c14147c10 */ /* 0x000fe4000ff5e0ff */
[----:B------:R-:W-:Y:S02]  /*03b0*/  LEA.HI.X R17, R12, R5, R17, 0x3, P1 ;  /* 0x000000050c117211 */ /* 0x000fe400008f1c11 */
[----:B------:R-:W-:Y:S02]  /*03c0*/  CS2R R4, SRZ ;  /* 0x0000000000047805 */ /* 0x000fe4000001ff00 */
[----:B------:R-:W-:Y:S01]  /*03d0*/  IADD3.X R19, PT, PT, R10, UR13, RZ, P2, !PT ;  /* 0x0000000d0a137c10 */ /* 0x000fe200097fe4ff */
[----:B------:R-:W-:Y:S01]  /*03e0*/  IMAD R24, R16, 0x8, R9 ;  /* 0x0000000810187824 */ /* 0x000fe200078e0209 */
[----:B------:R-:W-:Y:S02]  /*03f0*/  LEA R23, R23, UR4, 0x8 ;  /* 0x0000000417177c11 */ /* 0x000fe4000f8e40ff */
[----:B0---4-:R-:W-:-:S07]  /*0400*/  LEA R7, R8, UR5, 0x3 ;  /* 0x0000000508077c11 */ /* 0x011fce000f8e18ff */
.L_x_1:
[----:B------:R-:W-:Y:S02]  /*0410*/  ISETP.GE.U32.AND P2, PT, R16, UR16, PT ;  /* 0x0000001010007c0c */ /* 0x000fe4000bf46070 */
[----:B------:R-:W-:Y:S02]  /*0420*/  CS2R R8, SRZ ;  /* 0x0000000000087805 */ /* 0x000fe4000001ff00 */
[----:B------:R-:W-:Y:S02]  /*0430*/  ISETP.GE.U32.AND P1, PT, R0, UR14, PT ;  /* 0x0000000e00007c0c */ /* 0x000fe4000bf26070 */
[----:B------:R-:W-:Y:S02]  /*0440*/  CS2R R36, SRZ ;  /* 0x0000000000247805 */ /* 0x000fe4000001ff00 */
[----:B------:R-:W-:Y:S02]  /*0450*/  ISETP.GE.U32.AND.EX P2, PT, R5, UR17, PT, P2 ;  /* 0x0000001105007c0c */ /* 0x000fe4000bf46120 */
[----:B------:R-:W-:-:S02]  /*0460*/  ISETP.GE.U32.AND P3, PT, R3, UR16, PT ;  /* 0x0000001003007c0c */ /* 0x000fc4000bf66070 */
[----:B------:R-:W-:Y:S02]  /*0470*/  ISETP.GE.U32.OR.EX P1, PT, R2, UR15, P2, P1 ;  /* 0x0000000f02007c0c */ /* 0x000fe40009726510 */
[----:B------:R-:W-:-:S11]  /*0480*/  ISETP.GE.U32.OR.EX P3, PT, R4, UR17, P0, P3 ;  /* 0x0000001104007c0c */ /* 0x000fd60008766530 */
[----:B------:R-:W-:Y:S02]  /*0490*/  @!P1 IMAD.MOV.U32 R30, RZ, RZ, R20 ;  /* 0x000000ffff1e9224 */ /* 0x000fe400078e0014 */
[----:B------:R-:W-:Y:S02]  /*04a0*/  @!P1 IMAD.MOV.U32 R31, RZ, RZ, R19 ;  /* 0x000000ffff1f9224 */ /* 0x000fe400078e0013 */
[----:B------:R-:W-:Y:S02]  /*04b0*/  @!P3 IMAD.MOV.U32 R34, RZ, RZ, R18 ;  /* 0x000000ffff22b224 */ /* 0x000fe400078e0012 */
[----:B------:R-:W-:Y:S01]  /*04c0*/  @!P3 IMAD.MOV.U32 R35, RZ, RZ, R17 ;  /* 0x000000ffff23b224 */ /* 0x000fe200078e0011 */
[----:B------:R-:W2:Y:S04]  /*04d0*/  @!P1 LDG.E.64 R8, desc[UR10][R30.64] ;  /* 0x0000000a1e089981 */ /* 0x000ea8000c1e1b00 */
[----:B------:R-:W3:Y:S01]  /*04e0*/  @!P3 LDG.E.64 R36, desc[UR10][R34.64] ;  /* 0x0000000a2224b981 */ /* 0x000ee2000c1e1b00 */
[----:B------:R-:W-:Y:S01]  /*04f0*/  UIADD3 UR7, UP0, UPT, UR7, -0x1, URZ ;  /* 0xffffffff07077890 */ /* 0x000fe2000ff1e0ff */
[----:B------:R-:W-:-:S02]  /*0500*/  IADD3 R3, P2, PT, R3, 0x20, RZ ;  /* 0x0000002003037810 */ /* 0x000fc40007f5e0ff */
[----:B------:R-:W-:Y:S01]  /*0510*/  IADD3 R16, P4, PT, R16, 0x20, RZ ;  /* 0x0000002010107810 */ /* 0x000fe20007f9e0ff */
[----:B------:R-:W-:Y:S01]  /*0520*/  UIADD3.X UR8, UPT, UPT, UR8, -0x1, URZ, UP0, !UPT ;  /* 0xffffffff08087890 */ /* 0x000fe200087fe4ff */
[----:B------:R-:W-:Y:S01]  /*0530*/  LEA R18, P1, R6, R18, 0x8 ;  /* 0x0000001206127211 */ /* 0x000fe200078240ff */
[----:B------:R-:W-:Y:S01]  /*0540*/  UISETP.NE.U32.AND UP0, UPT, UR7, URZ, UPT ;  /* 0x000000ff0700728c */ /* 0x000fe2000bf05070 */
[----:B------:R-:W-:Y:S01]  /*0550*/  IADD3 R20, P3, PT, R20, 0x100, RZ ;  /* 0x0000010014147810 */ /* 0x000fe20007f7e0ff */
[----:B------:R-:W-:Y:S02]  /*0560*/  IMAD.X R4, RZ, RZ, R4, P2 ;  /* 0x000000ffff047224 */ /* 0x000fe400010e0604 */
[----:B------:R-:W-:Y:S01]  /*0570*/  UISETP.NE.AND.EX UP0, UPT, UR8, URZ, UPT, UP0 ;  /* 0x000000ff0800728c */ /* 0x000fe2000bf05300 */
[----:B------:R-:W-:Y:S02]  /*0580*/  IMAD.X R5, RZ, RZ, R5, P4 ;  /* 0x000000ffff057224 */ /* 0x000fe400020e0605 */
[----:B------:R-:W-:-:S02]  /*0590*/  IMAD.X R17, R17, 0x1, R22, P1 ;  /* 0x0000000111117824 */ /* 0x000fc400008e0616 */
[----:B------:R-:W-:Y:S01]  /*05a0*/  IMAD.X R19, RZ, RZ, R19, P3 ;  /* 0x000000ffff137224 */ /* 0x000fe200018e0613 */
[----:B0-2---:R0:W-:Y:S04]  /*05b0*/  STS.64 [R25], R8 ;  /* 0x0000000819007388 */ /* 0x0051e80000000a00 */
[----:B---3--:R-:W-:Y:S01]  /*05c0*/  STS.64 [R24], R36 ;  /* 0x0000002418007388 */ /* 0x008fe20000000a00 */
[----:B------:R-:W-:Y:S06]  /*05d0*/  BAR.SYNC.DEFER_BLOCKING 0x0 ;  /* 0x0000000000007b1d */ /* 0x000fec0000010000 */
[----:B01----:R-:W0:Y:S01]  /*05e0*/  I2F.F64.U64 R8, R32 ;  /* 0x0000002000087312 */ /* 0x003e220000301800 */
[----:B------:R-:W-:Y:S04]  /*05f0*/  LDS.64 R10, [R7] ;  /* 0x00000000070a7984 */ /* 0x000fe80000000a00 */
[----:B------:R-:W0:Y:S04]  /*0600*/  LDS.128 R12, [R23] ;  /* 0x00000000170c7984 */ /* 0x000e280000000c00 */
[----:B------:R-:W1:Y:S01]  /*0610*/  LDS.64 R28, [R7+0x100] ;  /* 0x00010000071c7984 */ /* 0x000e620000000a00 */
[----:B0-----:R-:W-:-:S03]  /*0620*/  DFMA R10, R12, R10, R8 ;  /* 0x0000000a0c0a722b */ /* 0x001fc60000000008 */
[----:B------:R-:W-:Y:S07]  /*0630*/  LDS.64 R12, [R7+0x200] ;  /* 0x00020000070c7984 */ /* 0x000fee0000000a00 */
[----:B------:R-:W0:Y:S08]  /*0640*/  F2I.U64.F64.TRUNC R10, R10 ;  /* 0x0000000a000a7311 */ /* 0x000e30000030d800 */
[----:B0-----:R0:W1:Y:S02]  /*0650*/  I2F.F64.U64 R30, R10 ;  /* 0x0000000a001e7312 */ /* 0x0010640000301800 */
[----:B0-----:R-:W0:Y:S01]  /*0660*/  LDS.128 R8, [R23+0x10] ;  /* 0x0000100017087984 */ /* 0x001e220000000c00 */
[----:B-1----:R-:W-:-:S03]  /*0670*/  DFMA R34, R28, R14, R30 ;  /* 0x0000000e1c22722b */ /* 0x002fc6000000001e */
[----:B------:R-:W1:Y:S07]  /*0680*/  LDS.64 R28, [R7+0x300] ;  /* 0x00030000071c7984 */ /* 0x000e6e0000000a00 */
[----:B------:R-:W2:Y:S08]  /*0690*/  F2I.U64.F64.TRUNC R34, R34 ;  /* 0x0000002200227311 */ /* 0x000eb0000030d800 */
[----:B--2---:R-:W0:Y:S02]  /*06a0*/  I2F.F64.U64 R14, R34 ;  /* 0x00000022000e7312 */ /* 0x004e240000301800 */
[----:B0-----:R-:W-:Y:S01]  /*06b0*/  DFMA R36, R8, R12, R14 ;  /* 0x0000000c0824722b */ /* 0x001fe2000000000e */
[----:B------:R-:W-:Y:S04]  /*06c0*/  LDS.64 R8, [R7+0x400] ;  /* 0x0004000007087984 */ /* 0x000fe80000000a00 */
[----:B------:R-:W0:Y:S05]  /*06d0*/  LDS.128 R12, [R23+0x20] ;  /* 0x00002000170c7984 */ /* 0x000e2a0000000c00 */
[----:B------:R-:W2:Y:S08]  /*06e0*/  F2I.U64.F64.TRUNC R36, R36 ;  /* 0x0000002400247311 */ /* 0x000eb0000030d800 */
[----:B--2---:R-:W1:Y:S02]  /*06f0*/  I2F.F64.U64 R30, R36 ;  /* 0x00000024001e7312 */ /* 0x004e640000301800 */
[----:B-1----:R-:W-:Y:S01]  /*0700*/  DFMA R32, R28, R10, R30 ;  /* 0x0000000a1c20722b */ /* 0x002fe2000000001e */
[----:B------:R-:W1:Y:S09]  /*0710*/  LDS.64 R28, [R7+0x500] ;  /* 0x00050000071c7984 */ /* 0x000e720000000a00 */
[----:B------:R-:W2:Y:S08]  /*0720*/  F2I.U64.F64.TRUNC R32, R32 ;  /* 0x0000002000207311 */ /* 0x000eb0000030d800 */
[----:B--2---:R-:W0:Y:S02]  /*0730*/  I2F.F64.U64 R10, R32 ;  /* 0x00000020000a7312 */ /* 0x004e240000301800 */
[----:B0-----:R-:W-:Y:S01]  /*0740*/  DFMA R8, R12, R8, R10 ;  /* 0x000000080c08722b */ /* 0x001fe2000000000a */
[----:B------:R-:W-:Y:S05]  /*0750*/  LDS.64 R12, [R7+0x600] ;  /* 0x00060000070c7984 */ /* 0x000fea0000000a00 */
[----:B------:R0:W2:Y:S04]  /*0760*/  F2I.U64.F64.TRUNC R30, R8 ;  /* 0x00000008001e7311 */ /* 0x0000a8000030d800 */
[----:B0-----:R-:W0:Y:S04]  /*0770*/  LDS.128 R8, [R23+0x30] ;  /* 0x0000300017087984 */ /* 0x001e280000000c00 */
[----:B--2---:R-:W1:Y:S02]  /*0780*/  I2F.F64.U64 R30, R30 ;  /* 0x0000001e001e7312 */ /* 0x004e640000301800 */
[----:B-1----:R-:W-:Y:S01]  /*0790*/  DFMA R34, R28, R14, R30 ;  /* 0x0000000e1c22722b */ /* 0x002fe2000000001e */
[----:B------:R-:W1:Y:S09]  /*07a0*/  LDS.64 R28, [R7+0x700] ;  /* 0x00070000071c7984 */ /* 0x000e720000000a00 */
        /* <DEDUP_REMOVED lines=107> */
[----:B------:R-:W1:Y:S05]  /*0e60*/  LDS.64 R14, [R7+0x1f00] ;  /* 0x001f0000070e7984 */ /* 0x000e6a0000000a00 */
[----:B------:R-:W2:Y:S08]  /*0e70*/  F2I.U64.F64.TRUNC R28, R30 ;  /* 0x0000001e001c7311 */ /* 0x000eb0000030d800 */
[----:B--2---:R-:W0:Y:S02]  /*0e80*/  I2F.F64.U64 R28, R28 ;  /* 0x0000001c001c7312 */ /* 0x004e240000301800 */
[----:B0-----:R-:W-:-:S06]  /*0e90*/  DFMA R12, R8, R12, R28 ;  /* 0x0000000c080c722b */ /* 0x001fcc000000001c */
[----:B------:R-:W0:Y:S08]  /*0ea0*/  F2I.U64.F64.TRUNC R8, R12 ;  /* 0x0000000c00087311 */ /* 0x000e30000030d800 */
[----:B0-----:R-:W1:Y:S02]  /*0eb0*/  I2F.F64.U64 R8, R8 ;  /* 0x0000000800087312 */ /* 0x001e640000301800 */
[----:B-1----:R-:W-:-:S06]  /*0ec0*/  DFMA R10, R14, R10, R8 ;  /* 0x0000000a0e0a722b */ /* 0x002fcc0000000008 */
[----:B------:R0:W1:Y:S01]  /*0ed0*/  F2I.U64.F64.TRUNC R32, R10 ;  /* 0x0000000a00207311 */ /* 0x000062000030d800 */
[----:B------:R-:W-:Y:S06]  /*0ee0*/  BAR.SYNC.DEFER_BLOCKING 0x0 ;  /* 0x0000000000007b1d */ /* 0x000fec0000010000 */
[----:B------:R-:W-:Y:S05]  /*0ef0*/  BRA.U UP0, `(.L_x_1) ;  /* 0xfffffff500447547 */ /* 0x000fea000b83ffff */
[----:B-1----:R-:W1:Y:S02]  /*0f00*/  I2F.F64.U64 R32, R32 ;  /* 0x0000002000207312 */ /* 0x002e640000301800 */
.L_x_0:
[----:B------:R-:W2:Y:S02]  /*0f10*/  LDCU.128 UR4, c[0x0][0x380] ;  /* 0x00007000ff0477ac */ /* 0x000ea40008000c00 */
[----:B--2---:R-:W-:Y:S02]  /*0f20*/  ISETP.GE.U32.AND P0, PT, R26, UR6, PT ;  /* 0x000000061a007c0c */ /* 0x004fe4000bf06070 */
[----:B------:R-:W-:Y:S02]  /*0f30*/  ISETP.GE.U32.AND P1, PT, R21, UR4, PT ;  /* 0x0000000415007c0c */ /* 0x000fe4000bf26070 */
[----:B------:R-:W-:-:S04]  /*0f40*/  ISETP.GE.U32.AND.EX P0, PT, RZ, UR7, PT, P0 ;  /* 0x00000007ff007c0c */ /* 0x000fc8000bf06100 */
[----:B------:R-:W-:-:S13]  /*0f50*/  ISETP.GE.U32.OR.EX P0, PT, RZ, UR5, P0, P1 ;  /* 0x00000005ff007c0c */ /* 0x000fda0008706510 */
[----:B------:R-:W-:Y:S05]  /*0f60*/  @P0 EXIT ;  /* 0x000000000000094d */ /* 0x000fea0003800000 */
[----:B------:R-:W2:Y:S01]  /*0f70*/  LDCU.64 UR4, c[0x0][0x3d0] ;  /* 0x00007a00ff0477ac */ /* 0x000ea20008000a00 */
[----:B------:R-:W-:Y:S01]  /*0f80*/  IMAD.MOV.U32 R27, RZ, RZ, RZ ;  /* 0x000000ffff1b7224 */ /* 0x000fe200078e00ff */
[----:B------:R-:W3:Y:S01]  /*0f90*/  LDCU.64 UR6, c[0x0][0x3c8] ;  /* 0x00007900ff0677ac */ /* 0x000ee20008000a00 */
[----:B--2---:R-:W-:-:S04]  /*0fa0*/  IMAD.WIDE.U32 R26, R21, UR4, R26 ;  /* 0x00000004151a7c25 */ /* 0x004fc8000f8e001a */
[----:B------:R-:W-:Y:S01]  /*0fb0*/  IMAD R21, R21, UR5, R27 ;  /* 0x0000000515157c24 */ /* 0x000fe2000f8e021b */
[C---:B---3--:R-:W-:Y:S01]  /*0fc0*/  LEA R2, P0, R26.reuse, UR6, 0x3 ;  /* 0x000000061a027c11 */ /* 0x048fe2000f8018ff */
[----:B------:R-:W2:Y:S03]  /*0fd0*/  LDCU.64 UR4, c[0x0][0x3c0] ;  /* 0x00007800ff0477ac */ /* 0x000ea60008000a00 */
[----:B------:R-:W-:Y:S01]  /*0fe0*/  LEA.HI.X R3, R26, UR7, R21, 0x3, P0 ;  /* 0x000000071a037c11 */ /* 0x000fe200080f1c15 */
[----:B------:R-:W1:Y:S04]  /*0ff0*/  LDCU.64 UR6, c[0x0][0x398] ;  /* 0x00007300ff0677ac */ /* 0x000e680008000a00 */
[----:B------:R-:W2:Y:S02]  /*1000*/  LDG.E.64 R4, desc[UR10][R2.64] ;  /* 0x0000000a02047981 */ /* 0x000ea4000c1e1b00 */
[----:B--2---:R-:W-:-:S08]  /*1010*/  DMUL R4, R4, UR4 ;  /* 0x0000000404047c28 */ /* 0x004fd00008000000 */
[----:B-1----:R-:W-:-:S07]  /*1020*/  DFMA R4, R32, UR6, R4 ;  /* 0x0000000620047c2b */ /* 0x002fce0008000004 */
[----:B------:R-:W-:Y:S01]  /*1030*/  STG.E.64 desc[UR10][R2.64], R4 ;  /* 0x0000000402007986 */ /* 0x000fe2000c101b0a */
[----:B------:R-:W-:Y:S05]  /*1040*/  EXIT ;  /* 0x000000000000794d */ /* 0x000fea0003800000 */
.L_x_2:
[----:B------:R-:W-:-:S00]  /*1050*/  BRA `(.L_x_2) ;  /* 0xfffffffc00fc7947 */ /* 0x000fc0000383ffff */
[----:B------:R-:W-:-:S00]  /*1060*/  NOP ;  /* 0x0000000000007918 */ /* 0x000fc00000000000 */
        /* <DEDUP_REMOVED lines=9> */
.L_x_6:


//--------------------- .text._Z7gemm_v3IfLm32ELm32ELm32EEvmmmT_PKS0_mS2_mS0_PS0_m --------------------------
	.section	.text._Z7gemm_v3IfLm32ELm32ELm32EEvmmmT_PKS0_mS2_mS0_PS0_m,"ax",@progbits
	.align	128
        .global         _Z7gemm_v3IfLm32ELm32ELm32EEvmmmT_PKS0_mS2_mS0_PS0_m
        .type           _Z7gemm_v3IfLm32ELm32ELm32EEvmmmT_PKS0_mS2_mS0_PS0_m,@function
        .size           _Z7gemm_v3IfLm32ELm32ELm32EEvmmmT_PKS0_mS2_mS0_PS0_m,(.L_x_7 - _Z7gemm_v3IfLm32ELm32ELm32EEvmmmT_PKS0_mS2_mS0_PS0_m)
        .other          _Z7gemm_v3IfLm32ELm32ELm32EEvmmmT_PKS0_mS2_mS0_PS0_m,@"STO_CUDA_ENTRY STV_DEFAULT"
_Z7gemm_v3IfLm32ELm32ELm32EEvmmmT_PKS0_mS2_mS0_PS0_m:
.text._Z7gemm_v3IfLm32ELm32ELm32EEvmmmT_PKS0_mS2_mS0_PS0_m:
[----:B------:R-:W-:Y:S01]  /*0000*/  LDC R1, c[0x0][0x37c] ;  /* 0x0000df00ff017b82 */ /* 0x000fe20000000800 */
[----:B------:R-:W0:Y:S01]  /*0010*/  LDCU.64 UR4, c[0x0][0x390] ;  /* 0x00007200ff0477ac */ /* 0x000e220008000a00 */
[----:B------:R-:W1:Y:S01]  /*0020*/  S2R R23, SR_TID.Y ;  /* 0x0000000000177919 */ /* 0x000e620000002200 */
[----:B------:R-:W-:Y:S01]  /*0030*/  HFMA2 R8, -RZ, RZ, 0, 0 ;  /* 0x00000000ff087431 */ /* 0x000fe200000001ff */
        /* <DEDUP_REMOVED lines=17> */
[----:B------:R-:W2:Y:S02]  /*0150*/  LDCU.128 UR12, c[0x0][0x3a0] ;  /* 0x00007400ff0c77ac */ /* 0x000ea40008000c00 */
[----:B------:R-:W-:Y:S01]  /*0160*/  IADD3 R3, PT, PT, R3, R10, RZ ;  /* 0x0000000a03037210 */ /* 0x000fe20007ffe0ff */
[----:B------:R-:W-:-:S03]  /*0170*/  USHF.R.U64 UR7, UR7, 0x5, UR8 ;  /* 0x0000000507077899 */ /* 0x000fc60008001208 */
[----:B------:R-:W3:Y:S01]  /*0180*/  S2UR UR6, SR_CgaCtaId ;  /* 0x00000000000679c3 */ /* 0x000ee20000008800 */
[C---:B------:R-:W-:Y:S01]  /*0190*/  SHF.R.U64 R6, R3.reuse, 0x5, RZ ;  /* 0x0000000503067819 */ /* 0x040fe200000012ff */
[----:B------:R-:W-:Y:S01]  /*01a0*/  USHF.R.U32.HI UR8, URZ, 0x5, UR8 ;  /* 0x00000005ff087899 */ /* 0x000fe20008011608 */
[----:B------:R-:W-:Y:S01]  /*01b0*/  LOP3.LUT R2, R12, 0x1f, R3, 0xf8, !PT ;  /* 0x0000001f0c027812 */ /* 0x000fe200078ef803 */
[----:B------:R-:W4:Y:S01]  /*01c0*/  LDCU.64 UR16, c[0x0][0x390] ;  /* 0x00007200ff1077ac */ /* 0x000f220008000a00 */
[----:B------:R-:W-:Y:S02]  /*01d0*/  LEA R0, P1, R0, R6, 0x5 ;  /* 0x0000000600007211 */ /* 0x000fe400078228ff */
[C---:B------:R-:W-:Y:S01]  /*01e0*/  SHF.L.U32 R7, R3.reuse, 0x2, RZ ;  /* 0x0000000203077819 */ /* 0x040fe200000006ff */
[----:B------:R-:W5:Y:S01]  /*01f0*/  LDC.64 R8, c[0x0][0x3b0] ;  /* 0x0000ec00ff087b82 */ /* 0x000f620000000a00 */
[----:B0-----:R-:W-:Y:S01]  /*0200*/  ISETP.GE.U32.AND P0, PT, R2, UR4, PT ;  /* 0x0000000402007c0c */ /* 0x001fe2000bf06070 */
[----:B------:R-:W-:Y:S01]  /*0210*/  IMAD.X R2, RZ, RZ, RZ, P1 ;  /* 0x000000ffff027224 */ /* 0x000fe200008e06ff */
[----:B------:R-:W-:Y:S01]  /*0220*/  UMOV UR4, 0x400 ;  /* 0x0000040000047882 */ /* 0x000fe20000000000 */
[----:B------:R-:W-:Y:S01]  /*0230*/  LOP3.LUT R16, R3, 0x1f, RZ, 0xc0, !PT ;  /* 0x0000001f03107812 */ /* 0x000fe200078ec0ff */
[----:B--2---:R-:W-:Y:S01]  /*0240*/  IMAD.WIDE.U32 R14, R0, UR14, RZ ;  /* 0x0000000e000e7c25 */ /* 0x004fe2000f8e00ff */
[----:B------:R-:W-:Y:S01]  /*0250*/  ISETP.GE.U32.AND.EX P0, PT, R13, UR5, PT, P0 ;  /* 0x000000050d007c0c */ /* 0x000fe2000bf06100 */
[----:B------:R-:W-:Y:S01]  /*0260*/  UIADD3 UR5, UPT, UPT, UR4, 0x1000, URZ ;  /* 0x0000100004057890 */ /* 0x000fe2000fffe0ff */
[----:B------:R-:W-:Y:S01]  /*0270*/  LOP3.LUT R7, R7, 0x7c, RZ, 0xc0, !PT ;  /* 0x0000007c07077812 */ /* 0x000fe200078ec0ff */
[----:B------:R-:W-:Y:S01]  /*0280*/  IMAD R11, R2, UR14, RZ ;  /* 0x0000000e020b7c24 */ /* 0x000fe2000f8e02ff */
[----:B-1----:R-:W-:Y:S01]  /*0290*/  SHF.L.U64.HI R22, R4, 0x7, R5 ;  /* 0x0000000704167819 */ /* 0x002fe20000010205 */
[----:B------:R-:W-:Y:S01]  /*02a0*/  IMAD.WIDE.U32 R12, R6, R4, R12 ;  /* 0x00000004060c7225 */ /* 0x000fe200078e000c */
[----:B------:R-:W-:-:S02]  /*02b0*/  LEA R20, P2, R14, R7, 0x2 ;  /* 0x000000070e147211 */ /* 0x000fc400078410ff */
[----:B------:R-:W-:Y:S01]  /*02c0*/  MOV R7, RZ ;  /* 0x000000ff00077202 */ /* 0x000fe20000000f00 */
[----:B------:R-:W-:Y:S01]  /*02d0*/  IMAD R11, R0, UR15, R11 ;  /* 0x0000000f000b7c24 */ /* 0x000fe2000f8e020b */
[----:B------:R-:W-:Y:S01]  /*02e0*/  IADD3 R12, P1, PT, R16, R12, RZ ;  /* 0x0000000c100c7210 */ /* 0x000fe20007f3e0ff */
[----:B---3--:R-:W-:Y:S01]  /*02f0*/  ULEA UR4, UR6, UR4, 0x18 ;  /* 0x0000000406047291 */ /* 0x008fe2000f8ec0ff */
[C---:B------:R-:W-:Y:S01]  /*0300*/  IMAD R17, R6.reuse, R5, R13 ;  /* 0x0000000506117224 */ /* 0x040fe200078e020d */
[----:B------:R-:W-:Y:S01]  /*0310*/  ULEA UR5, UR6, UR5, 0x18 ;  /* 0x0000000506057291 */ /* 0x000fe2000f8ec0ff */
[----:B------:R-:W-:Y:S01]  /*0320*/  IADD3 R3, PT, PT, R15, R11, RZ ;  /* 0x0000000b0f037210 */ /* 0x000fe20007ffe0ff */
[----:B------:R-:W0:Y:S01]  /*0330*/  LDCU.64 UR14, c[0x0][0x380] ;  /* 0x00007000ff0e77ac */ /* 0x000e220008000a00 */
[----:B------:R-:W-:Y:S01]  /*0340*/  IMAD.X R17, RZ, RZ, R17, P1 ;  /* 0x000000ffff117224 */ /* 0x000fe200008e0611 */
[----:B------:R-:W-:Y:S02]  /*0350*/  LEA R25, R6, UR4, 0x7 ;  /* 0x0000000406197c11 */ /* 0x000fe4000f8e38ff */
[----:B------:R-:W-:-:S02]  /*0360*/  LEA.HI.X R14, R14, RZ, R3, 0x2, P2 ;  /* 0x000000ff0e0e7211 */ /* 0x000fc400010f1403 */
[----:B-----5:R-:W-:Y:S01]  /*0370*/  LEA R18, P1, R12, R8, 0x2 ;  /* 0x000000080c127211 */ /* 0x020fe200078210ff */
[----:B------:R-:W-:Y:S01]  /*0380*/  IMAD R25, R16, 0x4, R25 ;  /* 0x0000000410197824 */ /* 0x000fe200078e0219 */
[----:B------:R-:W-:Y:S02]  /*0390*/  IADD3 R20, P2, PT, R20, UR12, RZ ;  /* 0x0000000c14147c10 */ /* 0x000fe4000ff5e0ff */
[----:B------:R-:W-:Y:S02]  /*03a0*/  LEA R11, R6, UR5, 0x7 ;  /* 0x00000005060b7c11 */ /* 0x000fe4000f8e38ff */
[----:B------:R-:W-:Y:S02]  /*03b0*/  LEA.HI.X R17, R12, R9, R17, 0x2, P1 ;  /* 0x000000090c117211 */ /* 0x000fe400008f1411 */
[----:B------:R-:W-:Y:S02]  /*03c0*/  CS2R R8, SRZ ;  /* 0x0000000000087805 */ /* 0x000fe4000001ff00 */
[----:B------:R-:W-:-:S02]  /*03d0*/  IADD3.X R19, PT, PT, R14, UR13, RZ, P2, !PT ;  /* 0x0000000d0e137c10 */ /* 0x000fc400097fe4ff */
[----:B------:R-:W-:Y:S02]  /*03e0*/  MOV R3, RZ ;  /* 0x000000ff00037202 */ /* 0x000fe40000000f00 */
[----:B------:R-:W-:Y:S02]  /*03f0*/  LEA R23, R23, UR4, 0x7 ;  /* 0x0000000417177c11 */ /* 0x000fe4000f8e38ff */
[----:B------:R-:W-:Y:S02]  /*0400*/  LEA R5, R10, UR5, 0x2 ;  /* 0x000000050a057c11 */ /* 0x000fe4000f8e10ff */
[----:B0---4-:R-:W-:-:S07]  /*0410*/  LEA R24, R16, R11, 0x2 ;  /* 0x0000000b10187211 */ /* 0x011fce00078e10ff */
.L_x_4:
[----:B------:R-:W-:Y:S02]  /*0420*/  ISETP.GE.U32.AND P1, PT, R16, UR16, PT ;  /* 0x0000001010007c0c */ /* 0x000fe4000bf26070 */
[----:B------:R-:W-:Y:S02]  /*0430*/  CS2R R12, SRZ ;  /* 0x00000000000c7805 */ /* 0x000fe4000001ff00 */
[----:B------:R-:W-:Y:S02]  /*0440*/  ISETP.GE.U32.AND P2, PT, R0, UR14, PT ;  /* 0x0000000e00007c0c */ /* 0x000fe4000bf46070 */
[----:B------:R-:W-:Y:S02]  /*0450*/  ISETP.GE.U32.AND.EX P1, PT, R7, UR17, PT, P1 ;  /* 0x0000001107007c0c */ /* 0x000fe4000bf26110 */
[----:B------:R-:W-:Y:S02]  /*0460*/  ISETP.GE.U32.AND P3, PT, R6, UR16, PT ;  /* 0x0000001006007c0c */ /* 0x000fe4000bf66070 */
[----:B------:R-:W-:-:S02]  /*0470*/  ISETP.GE.U32.OR.EX P1, PT, R2, UR15, P1, P2 ;  /* 0x0000000f02007c0c */ /* 0x000fc40008f26520 */
[----:B------:R-:W-:-:S11]  /*0480*/  ISETP.GE.U32.OR.EX P2, PT, R3, UR17, P0, P3 ;  /* 0x0000001103007c0c */ /* 0x000fd60008746530 */
[----:B------:R-:W-:Y:S01]  /*0490*/  @!P1 MOV R10, R20 ;  /* 0x00000014000a9202 */ /* 0x000fe20000000f00 */
[----:B0-----:R-:W-:-:S05]  /*04a0*/  @!P1 IMAD.MOV.U32 R11, RZ, RZ, R19 ;  /* 0x000000ffff0b9224 */ /* 0x001fca00078e0013 */
[----:B------:R0:W2:Y:S02]  /*04b0*/  @!P1 LDG.E R12, desc[UR10][R10.64] ;  /* 0x0000000a0a0c9981 */ /* 0x0000a4000c1e1900 */
[----:B0-----:R-:W-:Y:S02]  /*04c0*/  @!P2 MOV R10, R18 ;  /* 0x00000012000aa202 */ /* 0x001fe40000000f00 */
[----:B------:R-:W-:-:S05]  /*04d0*/  @!P2 MOV R11, R17 ;  /* 0x00000011000ba202 */ /* 0x000fca0000000f00 */
[----:B------:R-:W3:Y:S01]  /*04e0*/  @!P2 LDG.E R13, desc[UR10][R10.64] ;  /* 0x0000000a0a0da981 */ /* 0x000ee2000c1e1900 */
[----:B-1----:R0:W1:Y:S01]  /*04f0*/  I2F.U64 R9, R8 ;  /* 0x0000000800097312 */ /* 0x0020620000301000 */
[----:B------:R-:W-:Y:S01]  /*0500*/  UIADD3 UR7, UP0, UPT, UR7, -0x1, URZ ;  /* 0xffffffff07077890 */ /* 0x000fe2000ff1e0ff */
[----:B------:R-:W-:Y:S02]  /*0510*/  IADD3 R16, P4, PT, R16, 0x20, RZ ;  /* 0x0000002010107810 */ /* 0x000fe40007f9e0ff */
[----:B------:R-:W-:Y:S01]  /*0520*/  IADD3 R6, P2, PT, R6, 0x20, RZ ;  /* 0x0000002006067810 */ /* 0x000fe20007f5e0ff */
[----:B------:R-:W-:Y:S01]  /*0530*/  UIADD3.X UR8, UPT, UPT, UR8, -0x1, URZ, UP0, !UPT ;  /* 0xffffffff08087890 */ /* 0x000fe200087fe4ff */
[----:B------:R-:W-:Y:S01]  /*0540*/  LEA R18, P1, R4, R18, 0x7 ;  /* 0x0000001204127211 */ /* 0x000fe200078238ff */
[----:B------:R-:W-:Y:S01]  /*0550*/  UISETP.NE.U32.AND UP0, UPT, UR7, URZ, UPT ;  /* 0x000000ff0700728c */ /* 0x000fe2000bf05070 */
[----:B------:R-:W-:Y:S01]  /*0560*/  IADD3 R20, P3, PT, R20, 0x80, RZ ;  /* 0x0000008014147810 */ /* 0x000fe20007f7e0ff */
[----:B------:R-:W-:Y:S01]  /*0570*/  IMAD.X R7, RZ, RZ, R7, P4 ;  /* 0x000000ffff077224 */ /* 0x000fe200020e0607 */
[----:B------:R-:W-:Y:S01]  /*0580*/  IADD3.X R3, PT, PT, RZ, R3, RZ, P2, !PT ;  /* 0x00000003ff037210 */ /* 0x000fe200017fe4ff */
[----:B------:R-:W-:Y:S01]  /*0590*/  UISETP.NE.AND.EX UP0, UPT, UR8, URZ, UPT, UP0 ;  /* 0x000000ff0800728c */ /* 0x000fe2000bf05300 */
[----:B------:R-:W-:-:S02]  /*05a0*/  IADD3.X R17, PT, PT, R17, R22, RZ, P1, !PT ;  /* 0x0000001611117210 */ /* 0x000fc40000ffe4ff */
[----:B------:R-:W-:Y:S01]  /*05b0*/  IADD3.X R19, PT, PT, RZ, R19, RZ, P3, !PT ;  /* 0x00000013ff137210 */ /* 0x000fe20001ffe4ff */
[----:B--2---:R-:W-:Y:S04]  /*05c0*/  STS [R25], R12 ;  /* 0x0000000c19007388 */ /* 0x004fe80000000800 */
[----:B---3--:R-:W-:Y:S01]  /*05d0*/  STS [R24], R13 ;  /* 0x0000000d18007388 */ /* 0x008fe20000000800 */
[----:B------:R-:W-:Y:S06]  /*05e0*/  BAR.SYNC.DEFER_BLOCKING 0x0 ;  /* 0x0000000000007b1d */ /* 0x000fec0000010000 */
[----:B------:R-:W-:Y:S04]  /*05f0*/  LDS R29, [R5] ;  /* 0x00000000051d7984 */ /* 0x000fe80000000800 */
[----:B------:R-:W1:Y:S04]  /*0600*/  LDS.128 R12, [R23] ;  /* 0x00000000170c7984 */ /* 0x000e680000000c00 */
[----:B0-----:R-:W0:Y:S04]  /*0610*/  LDS R8, [R5+0x80] ;  /* 0x0000800005087984 */ /* 0x001e280000000800 */
[----:B------:R-:W2:Y:S01]  /*0620*/  LDS R11, [R5+0x100] ;  /* 0x00010000050b7984 */ /* 0x000ea20000000800 */
[----:B-1----:R-:W-:-:S06]  /*0630*/  FFMA R29, R12, R29, R9 ;  /* 0x0000001d0c1d7223 */ /* 0x002fcc0000000009 */
[----:B------:R-:W1:Y:S08]  /*0640*/  F2I.U64.TRUNC R28, R29 ;  /* 0x0000001d001c7311 */ /* 0x000e70000020d800 */
[----:B-1----:R-:W0:Y:S02]  /*0650*/  I2F.U64 R28, R28 ;  /* 0x0000001c001c7312 */ /* 0x002e240000301000 */
[----:B0-----:R-:W-:-:S06]  /*0660*/  FFMA R10, R8, R13, R28 ;  /* 0x0000000d080a7223 */ /* 0x001fcc000000001c */
[----:B------:R-:W0:Y:S08]  /*0670*/  F2I.U64.TRUNC R28, R10 ;  /* 0x0000000a001c7311 */ /* 0x000e30000020d800 */
[----:B0-----:R0:W2:Y:S02]  /*0680*/  I2F.U64 R12, R28 ;  /* 0x0000001c000c7312 */ /* 0x0010a40000301000 */
[----:B0-----:R-:W0:Y:S01]  /*0690*/  LDS R28, [R5+0x180] ;  /* 0x00018000051c7984 */ /* 0x001e220000000800 */
[----:B--2---:R-:W-:-:S03]  /*06a0*/  FFMA R12, R11, R14, R12 ;  /* 0x0000000e0b0c7223 */ /* 0x004fc6000000000c */
[----:B------:R-:W-:Y:S03]  /*06b0*/  LDS R14, [R5+0x200] ;  /* 0x00020000050e7984 */ /* 0x000fe60000000800 */
[----:B------:R-:W1:Y:S01]  /*06c0*/  F2I.U64.TRUNC R12, R12 ;  /* 0x0000000c000c7311 */ /* 0x000e62000020d800 */
[----:B------:R-:W2:Y:S07]  /*06d0*/  LDS.128 R8, [R23+0x10] ;  /* 0x0000100017087984 */ /* 0x000eae0000000c00 */
[----:B-1----:R-:W0:Y:S02]  /*06e0*/  I2F.U64 R13, R12 ;  /* 0x0000000c000d7312 */ /* 0x002e240000301000 */
[----:B0-----:R-:W-:-:S02]  /*06f0*/  FFMA R13, R28, R15, R13 ;  /* 0x0000000f1c0d7223 */ /* 0x001fc4000000000d */
[----:B------:R-:W0:Y:S04]  /*0700*/  LDS R15, [R5+0x280] ;  /* 0x00028000050f7984 */ /* 0x000e280000000800 */
[----:B------:R-:W1:Y:S08]  /*0710*/  F2I.U64.TRUNC R12, R13 ;  /* 0x0000000d000c7311 */ /* 0x000e70000020d800 */
[----:B-1----:R-:W2:Y:S02]  /*0720*/  I2F.U64 R29, R12 ;  /* 0x0000000c001d7312 */ /* 0x002ea40000301000 */
[----:B--2---:R-:W-:-:S02]  /*0730*/  FFMA R14, R8, R14, R29 ;  /* 0x0000000e080e7223 */ /* 0x004fc4000000001d */
[----:B------:R-:W1:Y:S04]  /*0740*/  LDS R8, [R5+0x300] ;  /* 0x0003000005087984 */ /* 0x000e680000000800 */
[----:B------:R-:W2:Y:S08]  /*0750*/  F2I.U64.TRUNC R28, R14 ;  /* 0x0000000e001c7311 */ /* 0x000eb0000020d800 */
[----:B--2---:R-:W0:Y:S02]  /*0760*/  I2F.U64 R28, R28 ;  /* 0x0000001c001c7312 */ /* 0x004e240000301000 */
[----:B0-----:R-:W-:-:S06]  /*0770*/  FFMA R15, R15, R9, R28 ;  /* 0x000000090f0f7223 */ /* 0x001fcc000000001c */
[----:B------:R0:W2:Y:S02]  /*0780*/  F2I.U64.TRUNC R28, R15 ;  /* 0x0000000f001c7311 */ /* 0x0000a4000020d800 */
[----:B0-----:R-:W-:Y:S06]  /*0790*/  LDS.128 R12, [R23+0x20] ;  /* 0x00002000170c7984 */ /* 0x001fec0000000c00 */
[----:B--2---:R0:W1:Y:S02]  /*07a0*/  I2F.U64 R9, R28 ;  /* 0x0000001c00097312 */ /* 0x0040640000301000 */
[----:B0-----:R-:W0:Y:S01]  /*07b0*/  LDS R28, [R5+0x380] ;  /* 0x00038000051c7984 */ /* 0x001e220000000800 */
[----:B-1----:R-:W-:-:S03]  /*07c0*/  FFMA R8, R8, R10, R9 ;  /* 0x0000000a08087223 */ /* 0x002fc60000000009 */
[----:B------:R-:W1:Y:S03]  /*07d0*/  LDS R10, [R5+0x400] ;  /* 0x00040000050a7984 */ /* 0x000e660000000800 */
[----:B------:R-:W2:Y:S08]  /*07e0*/  F2I.U64.TRUNC R8, R8 ;  /* 0x0000000800087311 */ /* 0x000eb0000020d800 */
[----:B--2---:R-:W0:Y:S02]  /*07f0*/  I2F.U64 R9, R8 ;  /* 0x0000000800097312 */ /* 0x004e240000301000 */
[----:B0-----:R-:W-:-:S02]  /*0800*/  FFMA R9, R28, R11, R9 ;  /* 0x0000000b1c097223 */ /* 0x001fc40000000009 */
[----:B------:R-:W0:Y:S04]  /*0810*/  LDS R11, [R5+0x480] ;  /* 0x00048000050b7984 */ /* 0x000e280000000800 */
[----:B------:R-:W2:Y:S08]  /*0820*/  F2I.U64.TRUNC R8, R9 ;  /* 0x0000000900087311 */ /* 0x000eb0000020d800 */
[----:B--2---:R-:W1:Y:S02]  /*0830*/  I2F.U64 R29, R8 ;  /* 0x00000008001d7312 */ /* 0x004e640000301000 */
[----:B-1----:R-:W-:-:S02]  /*0840*/  FFMA R29, R12, R10, R29 ;  /* 0x0000000a0c1d7223 */ /* 0x002fc4000000001d */
[----:B------:R-:W1:Y:S04]  /*0850*/  LDS R10, [R5+0x500] ;  /* 0x00050000050a7984 */ /* 0x000e680000000800 */
[----:B------:R-:W2:Y:S08]  /*0860*/  F2I.U64.TRUNC R28, R29 ;  /* 0x0000001d001c7311 */ /* 0x000eb0000020d800 */
[----:B--2---:R-:W0:Y:S02]  /*0870*/  I2F.U64 R28, R28 ;  /* 0x0000001c001c7312 */ /* 0x004e240000301000 */
[----:B0-----:R-:W-:-:S06]  /*0880*/  FFMA R11, R11, R13, R28 ;  /* 0x0000000d0b0b7223 */ /* 0x001fcc000000001c */
[----:B------:R-:W0:Y:S08]  /*0890*/  F2I.U64.TRUNC R28, R11 ;  /* 0x0000000b001c7311 */ /* 0x000e30000020d800 */
[----:B0-----:R0:W1:Y:S02]  /*08a0*/  I2F.U64 R13, R28 ;  /* 0x0000001c000d7312 */ /* 0x0010640000301000 */
[----:B0-----:R-:W0:Y:S01]  /*08b0*/  LDS R28, [R5+0x580] ;  /* 0x00058000051c7984 */ /* 0x001e220000000800 */
[----:B-1----:R-:W-:-:S03]  /*08c0*/  FFMA R13, R10, R14, R13 ;  /* 0x0000000e0a0d7223 */ /* 0x002fc6000000000d */
        /* <DEDUP_REMOVED lines=62> */
[----:B--2---:R2:W0:Y:S02]  /*0cb0*/  I2F.U64 R28, R28 ;  /* 0x0000001c001c7312 */ /* 0x0044240000301000 */
[----:B--2---:R-:W-:Y:S01]  /*0cc0*/  LDS R29, [R5+0xe00] ;  /* 0x000e0000051d7984 */ /* 0x004fe20000000800 */
[----:B0-----:R-:W-:-:S03]  /*0cd0*/  FFMA R13, R11, R13, R28 ;  /* 0x0000000d0b0d7223 */ /* 0x001fc6000000001c */
[----:B------:R-:W0:Y:S03]  /*0ce0*/  LDS R28, [R5+0xd80] ;  /* 0x000d8000051c7984 */ /* 0x000e260000000800 */
[----:B------:R-:W2:Y:S08]  /*0cf0*/  F2I.U64.TRUNC R12, R13 ;  /* 0x0000000d000c7311 */ /* 0x000eb0000020d800 */
[----:B--2---:R-:W1:Y:S02]  /*0d00*/  I2F.U64 R11, R12 ;  /* 0x0000000c000b7312 */ /* 0x004e640000301000 */
[----:B-1----:R-:W-:-:S06]  /*0d10*/  FFMA R10, R10, R14, R11 ;  /* 0x0000000e0a0a7223 */ /* 0x002fcc000000000b */
[----:B------:R1:W2:Y:S02]  /*0d20*/  F2I.U64.TRUNC R12, R10 ;  /* 0x0000000a000c7311 */ /* 0x0002a4000020d800 */
[----:B-1----:R-:W1:Y:S06]  /*0d30*/  LDS.128 R8, [R23+0x70] ;  /* 0x0000700017087984 */ /* 0x002e6c0000000c00 */
        /* <DEDUP_REMOVED lines=9> */
[----:B--2---:R-:W2:Y:S01]  /*0dd0*/  LDS R12, [R5+0xf80] ;  /* 0x000f8000050c7984 */ /* 0x004ea20000000800 */
[----:B0-----:R-:W-:-:S06]  /*0de0*/  FFMA R9, R28, R9, R13 ;  /* 0x000000091c097223 */ /* 0x001fcc000000000d */
[----:B------:R-:W0:Y:S08]  /*0df0*/  F2I.U64.TRUNC R8, R9 ;  /* 0x0000000900087311 */ /* 0x000e30000020d800 */
[----:B0-----:R-:W1:Y:S02]  /*0e00*/  I2F.U64 R28, R8 ;  /* 0x00000008001c7312 */ /* 0x001e640000301000 */
[----:B-1----:R-:W-:-:S06]  /*0e10*/  FFMA R10, R29, R10, R28 ;  /* 0x0000000a1d0a7223 */ /* 0x002fcc000000001c */
[----:B------:R-:W0:Y:S08]  /*0e20*/  F2I.U64.TRUNC R14, R10 ;  /* 0x0000000a000e7311 */ /* 0x000e30000020d800 */
[----:B0-----:R-:W2:Y:S02]  /*0e30*/  I2F.U64 R15, R14 ;  /* 0x0000000e000f7312 */ /* 0x001ea40000301000 */
[----:B--2---:R-:W-:-:S06]  /*0e40*/  FFMA R11, R12, R11, R15 ;  /* 0x0000000b0c0b7223 */ /* 0x004fcc000000000f */
[----:B------:R0:W1:Y:S01]  /*0e50*/  F2I.U64.TRUNC R8, R11 ;  /* 0x0000000b00087311 */ /* 0x000062000020d800 */
[----:B------:R-:W-:Y:S06]  /*0e60*/  BAR.SYNC.DEFER_BLOCKING 0x0 ;  /* 0x0000000000007b1d */ /* 0x000fec0000010000 */
[----:B------:R-:W-:Y:S05]  /*0e70*/  BRA.U UP0, `(.L_x_4) ;  /* 0xfffffff500687547 */ /* 0x000fea000b83ffff */
[----:B-1----:R1:W2:Y:S02]  /*0e80*/  I2F.U64 R8, R8 ;  /* 0x0000000800087312 */ /* 0x0022a40000301000 */
.L_x_3:
[----:B------:R-:W3:Y:S02]  /*0e90*/  LDCU.128 UR4, c[0x0][0x380] ;  /* 0x00007000ff0477ac */ /* 0x000ee40008000c00 */
[----:B---3--:R-:W-:Y:S02]  /*0ea0*/  ISETP.GE.U32.AND P0, PT, R26, UR6, PT ;  /* 0x000000061a007c0c */ /* 0x008fe4000bf06070 */
[----:B------:R-:W-:Y:S02]  /*0eb0*/  ISETP.GE.U32.AND P1, PT, R21, UR4, PT ;  /* 0x0000000415007c0c */ /* 0x000fe4000bf26070 */
[----:B------:R-:W-:-:S04]  /*0ec0*/  ISETP.GE.U32.AND.EX P0, PT, RZ, UR7, PT, P0 ;  /* 0x00000007ff007c0c */ /* 0x000fc8000bf06100 */
[----:B------:R-:W-:-:S13]  /*0ed0*/  ISETP.GE.U32.OR.EX P0, PT, RZ, UR5, P0, P1 ;  /* 0x00000005ff007c0c */ /* 0x000fda0008706510 */
[----:B------:R-:W-:Y:S05]  /*0ee0*/  @P0 EXIT ;  /* 0x000000000000094d */ /* 0x000fea0003800000 */
[----:B------:R-:W3:Y:S01]  /*0ef0*/  LDCU.64 UR4, c[0x0][0x3d0] ;  /* 0x00007a00ff0477ac */ /* 0x000ee20008000a00 */
[----:B------:R-:W-:Y:S01]  /*0f00*/  HFMA2 R27, -RZ, RZ, 0, 0 ;  /* 0x00000000ff1b7431 */ /* 0x000fe200000001ff */
[----:B------:R-:W4:Y:S02]  /*0f10*/  LDCU.64 UR6, c[0x0][0x3c8] ;  /* 0x00007900ff0677ac */ /* 0x000f240008000a00 */
[C---:B---3--:R-:W-:Y:S01]  /*0f20*/  IMAD.WIDE.U32 R26, R21.reuse, UR4, R26 ;  /* 0x00000004151a7c25 */ /* 0x048fe2000f8e001a */
[----:B------:R-:W3:Y:S03]  /*0f30*/  LDCU UR4, c[0x0][0x3c0] ;  /* 0x00007800ff0477ac */ /* 0x000ee60008000800 */
[----:B------:R-:W-:Y:S01]  /*0f40*/  IMAD R21, R21, UR5, R27 ;  /* 0x0000000515157c24 */ /* 0x000fe2000f8e021b */
[C---:B----4-:R-:W-:Y:S01]  /*0f50*/  LEA R2, P0, R26.reuse, UR6, 0x2 ;  /* 0x000000061a027c11 */ /* 0x050fe2000f8010ff */
[----:B------:R-:W2:Y:S03]  /*0f60*/  LDCU UR5, c[0x0][0x398] ;  /* 0x00007300ff0577ac */ /* 0x000ea60008000800 */
[----:B------:R-:W-:-:S05]  /*0f70*/  LEA.HI.X R3, R26, UR7, R21, 0x2, P0 ;  /* 0x000000071a037c11 */ /* 0x000fca00080f1415 */
[----:B------:R-:W3:Y:S02]  /*0f80*/  LDG.E R0, desc[UR10][R2.64] ;  /* 0x0000000a02007981 */ /* 0x000ee4000c1e1900 */
[----:B---3--:R-:W-:-:S04]  /*0f90*/  FMUL R5, R0, UR4 ;  /* 0x0000000400057c20 */ /* 0x008fc80008400000 */
[----:B--2---:R-:W-:-:S05]  /*0fa0*/  FFMA R5, R8, UR5, R5 ;  /* 0x0000000508057c23 */ /* 0x004fca0008000005 */
[----:B------:R-:W-:Y:S01]  /*0fb0*/  STG.E desc[UR10][R2.64], R5 ;  /* 0x0000000502007986 */ /* 0x000fe2000c10190a */
[----:B------:R-:W-:Y:S05]  /*0fc0*/  EXIT ;  /* 0x000000000000794d */ /* 0x000fea0003800000 */
.L_x_5:
        /* <DEDUP_REMOVED lines=11> */
.L_x_7:


//--------------------- .nv.shared._Z7gemm_v3IdLm32ELm32ELm32EEvmmmT_PKS0_mS2_mS0_PS0_m --------------------------
	.section	.nv.shared._Z7gemm_v3IdLm32ELm32ELm32EEvmmmT_PKS0_mS2_mS0_PS0_m,"aw",@nobits
	.sectionflags	@""
	.align	8
.nv.shared._Z7gemm_v3IdLm32ELm32ELm32EEvmmmT_PKS0_mS2_mS0_PS0_m:
	.zero		17408


//--------------------- .nv.shared.reserved.0     --------------------------
	.section	.nv.shared.reserved.0,"aw",@nobits
	.weak		__nv_reservedSMEM_offset_0_alias
	.size		__nv_reservedSMEM_offset_0_alias, 0, 64
	.other		__nv_reservedSMEM_offset_0_alias,@"STO_CUDA_RESERVED_SHARED STV_DEFAULT"
__nv_reservedSMEM_offset_0_alias:
	.zero		0
	.zero		64


//--------------------- .nv.shared._Z7gemm_v3IfLm32ELm32ELm32EEvmmmT_PKS0_mS2_mS0_PS0_m --------------------------
	.section	.nv.shared._Z7gemm_v3IfLm32ELm32ELm32EEvmmmT_PKS0_mS2_mS0_PS0_m,"aw",@nobits
	.sectionflags	@""
	.align	4
.nv.shared._Z7gemm_v3IfLm32ELm32ELm32EEvmmmT_PKS0_mS2_mS0_PS0_m:
	.zero		9216


//--------------------- .nv.constant0._Z7gemm_v3IdLm32ELm32ELm32EEvmmmT_PKS0_mS2_mS0_PS0_m --------------------------
	.section	.nv.constant0._Z7gemm_v3IdLm32ELm32ELm32EEvmmmT_PKS0_mS2_mS0_PS0_m,"a",@progbits
	.sectionflags	@""
	.align	4
.nv.constant0._Z7gemm_v3IdLm32ELm32ELm32EEvmmmT_PKS0_mS2_mS0_PS0_m:
	.zero		984


//--------------------- .nv.constant0._Z7gemm_v3IfLm32ELm32ELm32EEvmmmT_PKS0_mS2_mS0_PS0_m --------------------------
	.section	.nv.constant0._Z7gemm_v3IfLm32ELm32ELm32EEvmmmT_PKS0_mS2_mS0_PS0_m,"a",@progbits
	.sectionflags	@""
	.align	4
.nv.constant0._Z7gemm_v3IfLm32ELm32ELm32EEvmmmT_PKS0_mS2_mS0_PS0_m:
	.zero		984


//--------------------- SYMBOLS --------------------------

	.type		.nv.reservedSmem.offset0,@object
	.size		.nv.reservedSmem.offset0,0x4
	.type		.nv.reservedSmem.cap,@object
	.size		.nv.reservedSmem.cap,0x4
